	.target	sm_100a

	.elftype	@"ET_EXEC"


//--------------------- .note.nv.tkinfo           --------------------------
	.section	.note.nv.tkinfo,"",@"SHT_NOTE"
	.sectionflags	@"SHF_NOTE_NV_TKINFO"
	.tkinfo
        /*0018*/ 	.word	0x00000002
        /*0030*/ 	.string	""
        /*0030*/ 	.string	"ptxas"
        /*0030*/ 	.string	"Cuda compilation tools, release 13.0, V13.0.88"
        /*0030*/ 	.string	"Build cuda_13.0.r13.0/compiler.36424714_0"
        /*0030*/ 	.string	"-arch sm_100a -m 64 "



//--------------------- .note.nv.cuinfo           --------------------------
	.section	.note.nv.cuinfo,"",@"SHT_NOTE"
	.sectionflags	@"SHF_NOTE_NV_CUINFO"
        /*0018*/ 	.short	0x0002
        /*001a*/ 	.short	0x0064
        /*001c*/ 	.short	0x0082
	.zero		2


//--------------------- .nv.info                  --------------------------
	.section	.nv.info,"",@"SHT_CUDA_INFO"
	.align	4


	//----- nvinfo : EIATTR_REGCOUNT
	.align		4
        /*0000*/ 	.byte	0x04, 0x2f
        /*0002*/ 	.short	(.L_20 - .L_19)
	.align		4
.L_19:
        /*0004*/ 	.word	index@(_ZN7cutlass13device_kernelINS_4gemm6kernel13GemmUniversalIN4cute5tupleIJiiiiEEENS1_10collective13CollectiveMmaINS1_35MainloopSm100TmaUmmaWarpSpecializedILi5ELi2ELi4ENS5_IJNS4_1CILi1EEESB_SB_EEEEENS5_IJNSA_ILi64EEENSA_ILi256EEENSA_ILi128EEEEEEaNS5_IJlSB_lEEEaNS5_IJSB_llEEENS4_8TiledMMAINS4_8MMA_AtomIJNS4_15SM100_MMA_S8_SSIaaiLi64ELi256ELNS4_4UMMA5MajorE0ELSO_1ELNSN_8SaturateE0EEEEEENS4_6LayoutISC_NS5_IJNSA_ILi0EEEST_ST_EEEEENS5_IJNS4_10UnderscoreESW_SW_EEEEENS4_13SM90_TMA_LOADENS4_14ComposedLayoutINS4_7SwizzleILi3ELi4ELi3EEENS4_18smem_ptr_flag_bitsILi8EEENSS_INS5_IJNSA_ILi8EEESG_EEENS5_IJSG_SB_EEEEEEEvNS4_8identityESZ_NS10_IS12_S14_NSS_INS5_IJSG_S15_EEENS5_IJSB_SG_EEEEEEEvS1A_EENS_8epilogue10collective18CollectiveEpilogueINS1G_23Sm100TmaWarpSpecializedILi4ELi2ELi32ELb0ELb0EEEJSH_NS5_IJNSS_ISE_SB_EES1L_EEEaSI_aSI_NS1G_6fusion15FusionCallbacksIS1K_NS1N_17LinearCombinationIaiaiLNS_15FloatRoundStyleE2EEESH_S1M_JEEENS4_5SM1004TMEM4LOAD26SM100_TMEM_LOAD_16dp32b32xESZ_NS10_INS11_ILi2ELi4ELi3EEES14_NSS_INS5_IJS15_SE_EEENS5_IJSE_SB_EEEEEEENS4_39AutoVectorizingCopyWithAssumedAlignmentILi128EEENS4_14SM90_TMA_STOREES21_S23_S23_EEEvvEEEEvNT_6ParamsE)
        /*0008*/ 	.word	0x0000007a


	//----- nvinfo : EIATTR_FRAME_SIZE
	.align		4
.L_20:
        /*000c*/ 	.byte	0x04, 0x11
        /*000e*/ 	.short	(.L_22 - .L_21)
	.align		4
.L_21:
        /*0010*/ 	.word	index@($__internal_2_$__cuda_sm10x_tcgen05_guardrail_trap_unallocated_columns_being_dealloced)
        /*0014*/ 	.word	0x00000000


	//----- nvinfo : EIATTR_FRAME_SIZE
	.align		4
.L_22:
        /*0018*/ 	.byte	0x04, 0x11
        /*001a*/ 	.short	(.L_24 - .L_23)
	.align		4
.L_23:
        /*001c*/ 	.word	index@($__internal_1_$__cuda_sm10x_tcgen05_guardrail_trap_phase_invalid_during_alloc)
        /*0020*/ 	.word	0x00000000


	//----- nvinfo : EIATTR_FRAME_SIZE
	.align		4
.L_24:
        /*0024*/ 	.byte	0x04, 0x11
        /*0026*/ 	.short	(.L_26 - .L_25)
	.align		4
.L_25:
        /*0028*/ 	.word	index@($__internal_0_$__cuda_sm10x_tcgen05_guardrail_trap_col_being_dealloced_not_returned_by_alloc)
        /*002c*/ 	.word	0x00000000


	//----- nvinfo : EIATTR_FRAME_SIZE
	.align		4
.L_26:
        /*0030*/ 	.byte	0x04, 0x11
        /*0032*/ 	.short	(.L_28 - .L_27)
	.align		4
.L_27:
        /*0034*/ 	.word	index@(_ZN7cutlass13device_kernelINS_4gemm6kernel13GemmUniversalIN4cute5tupleIJiiiiEEENS1_10collective13CollectiveMmaINS1_35MainloopSm100TmaUmmaWarpSpecializedILi5ELi2ELi4ENS5_IJNS4_1CILi1EEESB_SB_EEEEENS5_IJNSA_ILi64EEENSA_ILi256EEENSA_ILi128EEEEEEaNS5_IJlSB_lEEEaNS5_IJSB_llEEENS4_8TiledMMAINS4_8MMA_AtomIJNS4_15SM100_MMA_S8_SSIaaiLi64ELi256ELNS4_4UMMA5MajorE0ELSO_1ELNSN_8SaturateE0EEEEEENS4_6LayoutISC_NS5_IJNSA_ILi0EEEST_ST_EEEEENS5_IJNS4_10UnderscoreESW_SW_EEEEENS4_13SM90_TMA_LOADENS4_14ComposedLayoutINS4_7SwizzleILi3ELi4ELi3EEENS4_18smem_ptr_flag_bitsILi8EEENSS_INS5_IJNSA_ILi8EEESG_EEENS5_IJSG_SB_EEEEEEEvNS4_8identityESZ_NS10_IS12_S14_NSS_INS5_IJSG_S15_EEENS5_IJSB_SG_EEEEEEEvS1A_EENS_8epilogue10collective18CollectiveEpilogueINS1G_23Sm100TmaWarpSpecializedILi4ELi2ELi32ELb0ELb0EEEJSH_NS5_IJNSS_ISE_SB_EES1L_EEEaSI_aSI_NS1G_6fusion15FusionCallbacksIS1K_NS1N_17LinearCombinationIaiaiLNS_15FloatRoundStyleE2EEESH_S1M_JEEENS4_5SM1004TMEM4LOAD26SM100_TMEM_LOAD_16dp32b32xESZ_NS10_INS11_ILi2ELi4ELi3EEES14_NSS_INS5_IJS15_SE_EEENS5_IJSE_SB_EEEEEEENS4_39AutoVectorizingCopyWithAssumedAlignmentILi128EEENS4_14SM90_TMA_STOREES21_S23_S23_EEEvvEEEEvNT_6ParamsE)
        /*0038*/ 	.word	0x00000000


	//----- nvinfo : EIATTR_MIN_STACK_SIZE
	.align		4
.L_28:
        /*003c*/ 	.byte	0x04, 0x12
        /*003e*/ 	.short	(.L_30 - .L_29)
	.align		4
.L_29:
        /*0040*/ 	.word	index@(_ZN7cutlass13device_kernelINS_4gemm6kernel13GemmUniversalIN4cute5tupleIJiiiiEEENS1_10collective13CollectiveMmaINS1_35MainloopSm100TmaUmmaWarpSpecializedILi5ELi2ELi4ENS5_IJNS4_1CILi1EEESB_SB_EEEEENS5_IJNSA_ILi64EEENSA_ILi256EEENSA_ILi128EEEEEEaNS5_IJlSB_lEEEaNS5_IJSB_llEEENS4_8TiledMMAINS4_8MMA_AtomIJNS4_15SM100_MMA_S8_SSIaaiLi64ELi256ELNS4_4UMMA5MajorE0ELSO_1ELNSN_8SaturateE0EEEEEENS4_6LayoutISC_NS5_IJNSA_ILi0EEEST_ST_EEEEENS5_IJNS4_10UnderscoreESW_SW_EEEEENS4_13SM90_TMA_LOADENS4_14ComposedLayoutINS4_7SwizzleILi3ELi4ELi3EEENS4_18smem_ptr_flag_bitsILi8EEENSS_INS5_IJNSA_ILi8EEESG_EEENS5_IJSG_SB_EEEEEEEvNS4_8identityESZ_NS10_IS12_S14_NSS_INS5_IJSG_S15_EEENS5_IJSB_SG_EEEEEEEvS1A_EENS_8epilogue10collective18CollectiveEpilogueINS1G_23Sm100TmaWarpSpecializedILi4ELi2ELi32ELb0ELb0EEEJSH_NS5_IJNSS_ISE_SB_EES1L_EEEaSI_aSI_NS1G_6fusion15FusionCallbacksIS1K_NS1N_17LinearCombinationIaiaiLNS_15FloatRoundStyleE2EEESH_S1M_JEEENS4_5SM1004TMEM4LOAD26SM100_TMEM_LOAD_16dp32b32xESZ_NS10_INS11_ILi2ELi4ELi3EEES14_NSS_INS5_IJS15_SE_EEENS5_IJSE_SB_EEEEEEENS4_39AutoVectorizingCopyWithAssumedAlignmentILi128EEENS4_14SM90_TMA_STOREES21_S23_S23_EEEvvEEEEvNT_6ParamsE)
        /*0044*/ 	.word	0x00000000
.L_30:


//--------------------- .nv.compat                --------------------------
	.section	.nv.compat,"",@"SHT_CUDA_COMPAT_INFO"
	.align	4
        /*0000*/ 	.byte	0x02, 0x09, 0x01, 0x00, 0x02, 0x02, 0x03, 0x00, 0x02, 0x05, 0x06, 0x00, 0x03, 0x07, 0x01, 0x01
        /*0010*/ 	.byte	0x02, 0x03, 0x01, 0x00, 0x02, 0x06, 0x01, 0x00, 0x04, 0x0b, 0x08, 0x00, 0x01, 0x00, 0x00, 0x00
        /*0020*/ 	.byte	0x00, 0x00, 0x00, 0x00


//--------------------- .nv.info._ZN7cutlass13device_kernelINS_4gemm6kernel13GemmUniversalIN4cute5tupleIJiiiiEEENS1_10collective13CollectiveMmaINS1_35MainloopSm100TmaUmmaWarpSpecializedILi5ELi2ELi4ENS5_IJNS4_1CILi1EEESB_SB_EEEEENS5_IJNSA_ILi64EEENSA_ILi256EEENSA_ILi128EEEEEEaNS5_IJlSB_lEEEaNS5_IJSB_llEEENS4_8TiledMMAINS4_8MMA_AtomIJNS4_15SM100_MMA_S8_SSIaaiLi64ELi256ELNS4_4UMMA5MajorE0ELSO_1ELNSN_8SaturateE0EEEEEENS4_6LayoutISC_NS5_IJNSA_ILi0EEEST_ST_EEEEENS5_IJNS4_10UnderscoreESW_SW_EEEEENS4_13SM90_TMA_LOADENS4_14ComposedLayoutINS4_7SwizzleILi3ELi4ELi3EEENS4_18smem_ptr_flag_bitsILi8EEENSS_INS5_IJNSA_ILi8EEESG_EEENS5_IJSG_SB_EEEEEEEvNS4_8identityESZ_NS10_IS12_S14_NSS_INS5_IJSG_S15_EEENS5_IJSB_SG_EEEEEEEvS1A_EENS_8epilogue10collective18CollectiveEpilogueINS1G_23Sm100TmaWarpSpecializedILi4ELi2ELi32ELb0ELb0EEEJSH_NS5_IJNSS_ISE_SB_EES1L_EEEaSI_aSI_NS1G_6fusion15FusionCallbacksIS1K_NS1N_17LinearCombinationIaiaiLNS_15FloatRoundStyleE2EEESH_S1M_JEEENS4_5SM1004TMEM4LOAD26SM100_TMEM_LOAD_16dp32b32xESZ_NS10_INS11_ILi2ELi4ELi3EEES14_NSS_INS5_IJS15_SE_EEENS5_IJSE_SB_EEEEEEENS4_39AutoVectorizingCopyWithAssumedAlignmentILi128EEENS4_14SM90_TMA_STOREES21_S23_S23_EEEvvEEEEvNT_6ParamsE --------------------------
	.section	.nv.info._ZN7cutlass13device_kernelINS_4gemm6kernel13GemmUniversalIN4cute5tupleIJiiiiEEENS1_10collective13CollectiveMmaINS1_35MainloopSm100TmaUmmaWarpSpecializedILi5ELi2ELi4ENS5_IJNS4_1CILi1EEESB_SB_EEEEENS5_IJNSA_ILi64EEENSA_ILi256EEENSA_ILi128EEEEEEaNS5_IJlSB_lEEEaNS5_IJSB_llEEENS4_8TiledMMAINS4_8MMA_AtomIJNS4_15SM100_MMA_S8_SSIaaiLi64ELi256ELNS4_4UMMA5MajorE0ELSO_1ELNSN_8SaturateE0EEEEEENS4_6LayoutISC_NS5_IJNSA_ILi0EEEST_ST_EEEEENS5_IJNS4_10UnderscoreESW_SW_EEEEENS4_13SM90_TMA_LOADENS4_14ComposedLayoutINS4_7SwizzleILi3ELi4ELi3EEENS4_18smem_ptr_flag_bitsILi8EEENSS_INS5_IJNSA_ILi8EEESG_EEENS5_IJSG_SB_EEEEEEEvNS4_8identityESZ_NS10_IS12_S14_NSS_INS5_IJSG_S15_EEENS5_IJSB_SG_EEEEEEEvS1A_EENS_8epilogue10collective18CollectiveEpilogueINS1G_23Sm100TmaWarpSpecializedILi4ELi2ELi32ELb0ELb0EEEJSH_NS5_IJNSS_ISE_SB_EES1L_EEEaSI_aSI_NS1G_6fusion15FusionCallbacksIS1K_NS1N_17LinearCombinationIaiaiLNS_15FloatRoundStyleE2EEESH_S1M_JEEENS4_5SM1004TMEM4LOAD26SM100_TMEM_LOAD_16dp32b32xESZ_NS10_INS11_ILi2ELi4ELi3EEES14_NSS_INS5_IJS15_SE_EEENS5_IJSE_SB_EEEEEEENS4_39AutoVectorizingCopyWithAssumedAlignmentILi128EEENS4_14SM90_TMA_STOREES21_S23_S23_EEEvvEEEEvNT_6ParamsE,"",@"SHT_CUDA_INFO"
	.sectionflags	@""
	.align	4


	//----- nvinfo : EIATTR_CUDA_API_VERSION
	.align		4
        /*0000*/ 	.byte	0x04, 0x37
        /*0002*/ 	.short	(.L_32 - .L_31)
.L_31:
        /*0004*/ 	.word	0x00000082


	//----- nvinfo : EIATTR_KPARAM_INFO
	.align		4
.L_32:
        /*0008*/ 	.byte	0x04, 0x17
        /*000a*/ 	.short	(.L_34 - .L_33)
.L_33:
        /*000c*/ 	.word	0x00000000
        /*0010*/ 	.short	0x0000
        /*0012*/ 	.short	0x0000
        /*0014*/ 	.byte	0x00, 0xf0, 0x01, 0x20


	//----- nvinfo : EIATTR_AT_ENTRY_FRAGMENTS
	.align		4
.L_34:
        /*0018*/ 	.byte	0x04, 0x4f
        /*001a*/ 	.short	(.L_36 - .L_35)


	//   ....[0]....
.L_35:
        /*001c*/ 	.word	0x00000006


	//----- nvinfo : EIATTR_RESERVED_SMEM_USED
	.align		4
.L_36:
        /*0020*/ 	.byte	0x01, 0x41
	.zero		2


	//----- nvinfo : EIATTR_SPARSE_MMA_MASK
	.align		4
        /*0024*/ 	.byte	0x03, 0x50
        /*0026*/ 	.short	0x0000


	//----- nvinfo : EIATTR_TCGEN05_1CTA_USED
	.align		4
        /*0028*/ 	.byte	0x01, 0x51
	.zero		2


	//----- nvinfo : EIATTR_MAXREG_COUNT
	.align		4
        /*002c*/ 	.byte	0x03, 0x1b
        /*002e*/ 	.short	0x00ff


	//----- nvinfo : EIATTR_NUM_BARRIERS
	.align		4
        /*0030*/ 	.byte	0x02, 0x4c
        /*0032*/ 	.byte	0x07
	.zero		1


	//----- nvinfo : EIATTR_EXTERNS
	.align		4
        /*0034*/ 	.byte	0x04, 0x0f
        /*0036*/ 	.short	(.L_38 - .L_37)


	//   ....[0]....
	.align		4
.L_37:
        /*0038*/ 	.word	index@(__assertfail)


	//----- nvinfo : EIATTR_MERCURY_ISA_VERSION
	.align		4
.L_38:
        /*003c*/ 	.byte	0x03, 0x5f
        /*003e*/ 	.short	0x0101


	//----- nvinfo : EIATTR_INT_WARP_WIDE_INSTR_OFFSETS
	.align		4
        /*0040*/ 	.byte	0x04, 0x31
        /*0042*/ 	.short	(.L_40 - .L_39)


	//   ....[0]....
.L_39:
        /*0044*/ 	.word	0x00001ec0


	//   ....[1]....
        /*0048*/ 	.word	0x00003a00


	//   ....[2]....
        /*004c*/ 	.word	0x00003a20


	//   ....[3]....
        /*0050*/ 	.word	0x00003a50


	//   ....[4]....
        /*0054*/ 	.word	0x00004390


	//   ....[5]....
        /*0058*/ 	.word	0x00004400


	//   ....[6]....
        /*005c*/ 	.word	0x000044e0


	//   ....[7]....
        /*0060*/ 	.word	0x00004560


	//   ....[8]....
        /*0064*/ 	.word	0x00004670


	//   ....[9]....
        /*0068*/ 	.word	0x00004700


	//   ....[10]....
        /*006c*/ 	.word	0x000048e0


	//   ....[11]....
        /*0070*/ 	.word	0x00004a40


	//----- nvinfo : EIATTR_COOP_GROUP_MASK_REGIDS
	.align		4
.L_40:
        /*0074*/ 	.byte	0x04, 0x29
        /*0076*/ 	.short	(.L_42 - .L_41)


	//   ....[0]....
.L_41:
        /*0078*/ 	.word	0xffffffff


	//   ....[1]....
        /*007c*/ 	.word	0xffffffff


	//   ....[2]....
        /*0080*/ 	.word	0xffffffff


	//   ....[3]....
        /*0084*/ 	.word	0xffffffff


	//   ....[4]....
        /*0088*/ 	.word	0xffffffff


	//   ....[5]....
        /*008c*/ 	.word	0xffffffff


	//   ....[6]....
        /*0090*/ 	.word	0xffffffff


	//   ....[7]....
        /*0094*/ 	.word	0xffffffff


	//   ....[8]....
        /*0098*/ 	.word	0xffffffff


	//   ....[9]....
        /*009c*/ 	.word	0xffffffff


	//   ....[10]....
        /*00a0*/ 	.word	0xffffffff


	//   ....[11]....
        /*00a4*/ 	.word	0xffffffff


	//   ....[12]....
        /*00a8*/ 	.word	0xffffffff


	//----- nvinfo : EIATTR_COOP_GROUP_INSTR_OFFSETS
	.align		4
.L_42:
        /*00ac*/ 	.byte	0x04, 0x28
        /*00ae*/ 	.short	(.L_44 - .L_43)


	//   ....[0]....
.L_43:
        /*00b0*/ 	.word	0x00000090


	//   ....[1]....
        /*00b4*/ 	.word	0x000004d0


	//   ....[2]....
        /*00b8*/ 	.word	0x00000660


	//   ....[3]....
        /*00bc*/ 	.word	0x00000800


	//   ....[4]....
        /*00c0*/ 	.word	0x00000900


	//   ....[5]....
        /*00c4*/ 	.word	0x00000a70


	//   ....[6]....
        /*00c8*/ 	.word	0x00000c10


	//   ....[7]....
        /*00cc*/ 	.word	0x00001da0


	//   ....[8]....
        /*00d0*/ 	.word	0x00002c10


	//   ....[9]....
        /*00d4*/ 	.word	0x00002e20


	//   ....[10]....
        /*00d8*/ 	.word	0x00002e50


	//   ....[11]....
        /*00dc*/ 	.word	0x000038e0


	//   ....[12]....
        /*00e0*/ 	.word	0x00003b10


	//----- nvinfo : EIATTR_VRC_CTA_INIT_COUNT
	.align		4
.L_44:
        /*00e4*/ 	.byte	0x02, 0x4a
        /*00e6*/ 	.byte	0x80
	.zero		1


	//----- nvinfo : EIATTR_SYSCALL_OFFSETS
	.align		4
        /*00e8*/ 	.byte	0x04, 0x46
        /*00ea*/ 	.short	(.L_46 - .L_45)


	//   ....[0]....
.L_45:
        /*00ec*/ 	.word	0x000054d0


	//   ....[1]....
        /*00f0*/ 	.word	0x00005610


	//   ....[2]....
        /*00f4*/ 	.word	0x00005e10


	//   ....[3]....
        /*00f8*/ 	.word	0x00006bc0


	//   ....[4]....
        /*00fc*/ 	.word	0x00007900


	//   ....[5]....
        /*0100*/ 	.word	0x00008670


	//----- nvinfo : EIATTR_MBARRIER_INSTR_OFFSETS
	.align		4
.L_46:
        /*0104*/ 	.byte	0x04, 0x39
        /*0106*/ 	.short	(.L_48 - .L_47)


	//   ....[0]....
.L_47:
        /*0108*/ 	.word	0x000005b0
        /*010c*/ 	.word	0x000000ff
        /*0110*/ 	.word	0x00000000
        /*0114*/ 	.short	0x0100
        /*0116*/ 	.byte	0x05
	.zero		1


	//   ....[1]....
        /*0118*/ 	.word	0x000005c0
        /*011c*/ 	.word	0x000000ff
        /*0120*/ 	.word	0x00000028
        /*0124*/ 	.short	0x0100
        /*0126*/ 	.byte	0x05
	.zero		1


	//   ....[2]....
        /*0128*/ 	.word	0x000005d0
        /*012c*/ 	.word	0x000000ff
        /*0130*/ 	.word	0x00000008
        /*0134*/ 	.short	0x0100
        /*0136*/ 	.byte	0x05
	.zero		1


	//   ....[3]....
        /*0138*/ 	.word	0x000005e0
        /*013c*/ 	.word	0x000000ff
        /*0140*/ 	.word	0x00000030
        /*0144*/ 	.short	0x0100
        /*0146*/ 	.byte	0x05
	.zero		1


	//   ....[4]....
        /*0148*/ 	.word	0x000005f0
        /*014c*/ 	.word	0x000000ff
        /*0150*/ 	.word	0x00000010
        /*0154*/ 	.short	0x0100
        /*0156*/ 	.byte	0x05
	.zero		1


	//   ....[5]....
        /*0158*/ 	.word	0x00000600
        /*015c*/ 	.word	0x000000ff
        /*0160*/ 	.word	0x00000038
        /*0164*/ 	.short	0x0100
        /*0166*/ 	.byte	0x05
	.zero		1


	//   ....[6]....
        /*0168*/ 	.word	0x00000610
        /*016c*/ 	.word	0x000000ff
        /*0170*/ 	.word	0x00000018
        /*0174*/ 	.short	0x0100
        /*0176*/ 	.byte	0x05
	.zero		1


	//   ....[7]....
        /*0178*/ 	.word	0x00000620
        /*017c*/ 	.word	0x000000ff
        /*0180*/ 	.word	0x00000040
        /*0184*/ 	.short	0x0100
        /*0186*/ 	.byte	0x05
	.zero		1


	//   ....[8]....
        /*0188*/ 	.word	0x00000630
        /*018c*/ 	.word	0x000000ff
        /*0190*/ 	.word	0x00000020
        /*0194*/ 	.short	0x0100
        /*0196*/ 	.byte	0x05
	.zero		1


	//   ....[9]....
        /*0198*/ 	.word	0x00000640
        /*019c*/ 	.word	0x000000ff
        /*01a0*/ 	.word	0x00000048
        /*01a4*/ 	.short	0x0100
        /*01a6*/ 	.byte	0x05
	.zero		1


	//   ....[10]....
        /*01a8*/ 	.word	0x00000770
        /*01ac*/ 	.word	0x000000ff
        /*01b0*/ 	.word	0x00000050
        /*01b4*/ 	.short	0x0100
        /*01b6*/ 	.byte	0x07
	.zero		1


	//   ....[11]....
        /*01b8*/ 	.word	0x00000780
        /*01bc*/ 	.word	0x000000ff
        /*01c0*/ 	.word	0x00000070
        /*01c4*/ 	.short	0x0100
        /*01c6*/ 	.byte	0x07
	.zero		1


	//   ....[12]....
        /*01c8*/ 	.word	0x00000790
        /*01cc*/ 	.word	0x000000ff
        /*01d0*/ 	.word	0x00000058
        /*01d4*/ 	.short	0x0100
        /*01d6*/ 	.byte	0x07
	.zero		1


	//   ....[13]....
        /*01d8*/ 	.word	0x000007a0
        /*01dc*/ 	.word	0x000000ff
        /*01e0*/ 	.word	0x00000078
        /*01e4*/ 	.short	0x0100
        /*01e6*/ 	.byte	0x07
	.zero		1


	//   ....[14]....
        /*01e8*/ 	.word	0x000007b0
        /*01ec*/ 	.word	0x000000ff
        /*01f0*/ 	.word	0x00000060
        /*01f4*/ 	.short	0x0100
        /*01f6*/ 	.byte	0x07
	.zero		1


	//   ....[15]....
        /*01f8*/ 	.word	0x000007c0
        /*01fc*/ 	.word	0x000000ff
        /*0200*/ 	.word	0x00000080
        /*0204*/ 	.short	0x0100
        /*0206*/ 	.byte	0x07
	.zero		1


	//   ....[16]....
        /*0208*/ 	.word	0x000007d0
        /*020c*/ 	.word	0x000000ff
        /*0210*/ 	.word	0x00000068
        /*0214*/ 	.short	0x0100
        /*0216*/ 	.byte	0x07
	.zero		1


	//   ....[17]....
        /*0218*/ 	.word	0x000007e0
        /*021c*/ 	.word	0x000000ff
        /*0220*/ 	.word	0x00000088
        /*0224*/ 	.short	0x0100
        /*0226*/ 	.byte	0x07
	.zero		1


	//   ....[18]....
        /*0228*/ 	.word	0x000008d0
        /*022c*/ 	.word	0x000000ff
        /*0230*/ 	.word	0x00000090
        /*0234*/ 	.short	0x0100
        /*0236*/ 	.byte	0x05
	.zero		1


	//   ....[19]....
        /*0238*/ 	.word	0x000008e0
        /*023c*/ 	.word	0x000000ff
        /*0240*/ 	.word	0x00000098
        /*0244*/ 	.short	0x0100
        /*0246*/ 	.byte	0x05
	.zero		1


	//   ....[20]....
        /*0248*/ 	.word	0x00000a20
        /*024c*/ 	.word	0x000000ff
        /*0250*/ 	.word	0x000000a0
        /*0254*/ 	.short	0x0100
        /*0256*/ 	.byte	0x05
	.zero		1


	//   ....[21]....
        /*0258*/ 	.word	0x00000a30
        /*025c*/ 	.word	0x000000ff
        /*0260*/ 	.word	0x000000b0
        /*0264*/ 	.short	0x0100
        /*0266*/ 	.byte	0x05
	.zero		1


	//   ....[22]....
        /*0268*/ 	.word	0x00000a40
        /*026c*/ 	.word	0x000000ff
        /*0270*/ 	.word	0x000000a8
        /*0274*/ 	.short	0x0100
        /*0276*/ 	.byte	0x05
	.zero		1


	//   ....[23]....
        /*0278*/ 	.word	0x00000a50
        /*027c*/ 	.word	0x000000ff
        /*0280*/ 	.word	0x000000b8
        /*0284*/ 	.short	0x0100
        /*0286*/ 	.byte	0x05
	.zero		1


	//   ....[24]....
        /*0288*/ 	.word	0x00000b80
        /*028c*/ 	.word	0x000000ff
        /*0290*/ 	.word	0x000000c0
        /*0294*/ 	.short	0x0100
        /*0296*/ 	.byte	0x07
	.zero		1


	//   ....[25]....
        /*0298*/ 	.word	0x00000b90
        /*029c*/ 	.word	0x000000ff
        /*02a0*/ 	.word	0x000000e0
        /*02a4*/ 	.short	0x0100
        /*02a6*/ 	.byte	0x07
	.zero		1


	//   ....[26]....
        /*02a8*/ 	.word	0x00000ba0
        /*02ac*/ 	.word	0x000000ff
        /*02b0*/ 	.word	0x000000c8
        /*02b4*/ 	.short	0x0100
        /*02b6*/ 	.byte	0x07
	.zero		1


	//   ....[27]....
        /*02b8*/ 	.word	0x00000bb0
        /*02bc*/ 	.word	0x000000ff
        /*02c0*/ 	.word	0x000000e8
        /*02c4*/ 	.short	0x0100
        /*02c6*/ 	.byte	0x07
	.zero		1


	//   ....[28]....
        /*02c8*/ 	.word	0x00000bc0
        /*02cc*/ 	.word	0x000000ff
        /*02d0*/ 	.word	0x000000d0
        /*02d4*/ 	.short	0x0100
        /*02d6*/ 	.byte	0x07
	.zero		1


	//   ....[29]....
        /*02d8*/ 	.word	0x00000bd0
        /*02dc*/ 	.word	0x000000ff
        /*02e0*/ 	.word	0x000000f0
        /*02e4*/ 	.short	0x0100
        /*02e6*/ 	.byte	0x07
	.zero		1


	//   ....[30]....
        /*02e8*/ 	.word	0x00000be0
        /*02ec*/ 	.word	0x000000ff
        /*02f0*/ 	.word	0x000000d8
        /*02f4*/ 	.short	0x0100
        /*02f6*/ 	.byte	0x07
	.zero		1


	//   ....[31]....
        /*02f8*/ 	.word	0x00000bf0
        /*02fc*/ 	.word	0x000000ff
        /*0300*/ 	.word	0x000000f8
        /*0304*/ 	.short	0x0100
        /*0306*/ 	.byte	0x07
	.zero		1


	//   ....[32]....
        /*0308*/ 	.word	0x00000ce0
        /*030c*/ 	.word	0x000000ff
        /*0310*/ 	.word	0x00000100
        /*0314*/ 	.short	0x0100
        /*0316*/ 	.byte	0x05
	.zero		1


	//   ....[33]....
        /*0318*/ 	.word	0x00000cf0
        /*031c*/ 	.word	0x000000ff
        /*0320*/ 	.word	0x00000110
        /*0324*/ 	.short	0x0100
        /*0326*/ 	.byte	0x05
	.zero		1


	//   ....[34]....
        /*0328*/ 	.word	0x00000d00
        /*032c*/ 	.word	0x000000ff
        /*0330*/ 	.word	0x00000108
        /*0334*/ 	.short	0x0100
        /*0336*/ 	.byte	0x05
	.zero		1


	//   ....[35]....
        /*0338*/ 	.word	0x00000d10
        /*033c*/ 	.word	0x000000ff
        /*0340*/ 	.word	0x00000118
        /*0344*/ 	.short	0x0100
        /*0346*/ 	.byte	0x05
	.zero		1


	//   ....[36]....
        /*0348*/ 	.word	0x000015e0
        /*034c*/ 	.word	0x00000003
        /*0350*/ 	.word	0x00000110
        /*0354*/ 	.short	0x010a
        /*0356*/ 	.byte	0xff
	.zero		1


	//   ....[37]....
        /*0358*/ 	.word	0x00001610
        /*035c*/ 	.word	0x00000003
        /*0360*/ 	.word	0x00000100
        /*0364*/ 	.short	0x0101
        /*0366*/ 	.byte	0xff
	.zero		1


	//   ....[38]....
        /*0368*/ 	.word	0x000016e0
        /*036c*/ 	.word	0x000000ff
        /*0370*/ 	.word	0x00000028
        /*0374*/ 	.short	0x010a
        /*0376*/ 	.byte	0x08
	.zero		1


	//   ....[39]....
        /*0378*/ 	.word	0x00001790
        /*037c*/ 	.word	0x000000ff
        /*0380*/ 	.word	0x00000028
        /*0384*/ 	.short	0x010a
        /*0386*/ 	.byte	0x21
	.zero		1


	//   ....[40]....
        /*0388*/ 	.word	0x000018e0
        /*038c*/ 	.word	0x000000ff
        /*0390*/ 	.word	0x00000028
        /*0394*/ 	.short	0x010a
        /*0396*/ 	.byte	0x08
	.zero		1


	//   ....[41]....
        /*0398*/ 	.word	0x00001a40
        /*039c*/ 	.word	0x000000ff
        /*03a0*/ 	.word	0x00000098
        /*03a4*/ 	.short	0x0101
        /*03a6*/ 	.byte	0x04
	.zero		1


	//   ....[42]....
        /*03a8*/ 	.word	0x00001a60
        /*03ac*/ 	.word	0x000000ff
        /*03b0*/ 	.word	0x00000028
        /*03b4*/ 	.short	0x010a
        /*03b6*/ 	.byte	0x08
	.zero		1


	//   ....[43]....
        /*03b8*/ 	.word	0x00001af0
        /*03bc*/ 	.word	0x000000ff
        /*03c0*/ 	.word	0x00000028
        /*03c4*/ 	.short	0x010a
        /*03c6*/ 	.byte	0x19
	.zero		1


	//   ....[44]....
        /*03c8*/ 	.word	0x00001c40
        /*03cc*/ 	.word	0x000000ff
        /*03d0*/ 	.word	0x00000028
        /*03d4*/ 	.short	0x010a
        /*03d6*/ 	.byte	0x08
	.zero		1


	//   ....[45]....
        /*03d8*/ 	.word	0x00001dd0
        /*03dc*/ 	.word	0x00000002
        /*03e0*/ 	.word	0x000000a0
        /*03e4*/ 	.short	0x010a
        /*03e6*/ 	.byte	0xff
	.zero		1


	//   ....[46]....
        /*03e8*/ 	.word	0x00001e90
        /*03ec*/ 	.word	0x00000002
        /*03f0*/ 	.word	0x00000000
        /*03f4*/ 	.short	0x0101
        /*03f6*/ 	.byte	0xff
	.zero		1


	//   ....[47]....
        /*03f8*/ 	.word	0x000023f0
        /*03fc*/ 	.word	0x000000ff
        /*0400*/ 	.word	0x00000000
        /*0404*/ 	.short	0x010a
        /*0406*/ 	.byte	0x05
	.zero		1


	//   ....[48]....
        /*0408*/ 	.word	0x00002480
        /*040c*/ 	.word	0x000000ff
        /*0410*/ 	.word	0x00000000
        /*0414*/ 	.short	0x010a
        /*0416*/ 	.byte	0x05
	.zero		1


	//   ....[49]....
        /*0418*/ 	.word	0x00002510
        /*041c*/ 	.word	0x000000ff
        /*0420*/ 	.word	0x00000000
        /*0424*/ 	.short	0x010a
        /*0426*/ 	.byte	0x05
	.zero		1


	//   ....[50]....
        /*0428*/ 	.word	0x000025a0
        /*042c*/ 	.word	0x000000ff
        /*0430*/ 	.word	0x00000000
        /*0434*/ 	.short	0x010a
        /*0436*/ 	.byte	0x05
	.zero		1


	//   ....[51]....
        /*0438*/ 	.word	0x00002640
        /*043c*/ 	.word	0x00000000
        /*0440*/ 	.word	0x00000000
        /*0444*/ 	.short	0x010a
        /*0446*/ 	.byte	0xff
	.zero		1


	//   ....[52]....
        /*0448*/ 	.word	0x00002760
        /*044c*/ 	.word	0x00000000
        /*0450*/ 	.word	0x00000100
        /*0454*/ 	.short	0x010a
        /*0456*/ 	.byte	0xff
	.zero		1


	//   ....[53]....
        /*0458*/ 	.word	0x000027c0
        /*045c*/ 	.word	0x00000004
        /*0460*/ 	.word	0x00000000
        /*0464*/ 	.short	0x0101
        /*0466*/ 	.byte	0xff
	.zero		1


	//   ....[54]....
        /*0468*/ 	.word	0x000027e0
        /*046c*/ 	.word	0x000000ff
        /*0470*/ 	.word	0x000000b0
        /*0474*/ 	.short	0x010a
        /*0476*/ 	.byte	0x05
	.zero		1


	//   ....[55]....
        /*0478*/ 	.word	0x00002900
        /*047c*/ 	.word	0x00000000
        /*0480*/ 	.word	0x000000a0
        /*0484*/ 	.short	0x010a
        /*0486*/ 	.byte	0xff
	.zero		1


	//   ....[56]....
        /*0488*/ 	.word	0x00002a10
        /*048c*/ 	.word	0x00000000
        /*0490*/ 	.word	0x00000000
        /*0494*/ 	.short	0x0101
        /*0496*/ 	.byte	0xff
	.zero		1


	//   ....[57]....
        /*0498*/ 	.word	0x00002aa0
        /*049c*/ 	.word	0x000000ff
        /*04a0*/ 	.word	0x000000b0
        /*04a4*/ 	.short	0x0106
        /*04a6*/ 	.byte	0x05
	.zero		1


	//   ....[58]....
        /*04a8*/ 	.word	0x00002ac0
        /*04ac*/ 	.word	0x000000ff
        /*04b0*/ 	.word	0x000000b0
        /*04b4*/ 	.short	0x010a
        /*04b6*/ 	.byte	0x05
	.zero		1


	//   ....[59]....
        /*04b8*/ 	.word	0x00002b50
        /*04bc*/ 	.word	0x000000ff
        /*04c0*/ 	.word	0x000000b0
        /*04c4*/ 	.short	0x0106
        /*04c6*/ 	.byte	0x04
	.zero		1


	//   ....[60]....
        /*04c8*/ 	.word	0x00002b90
        /*04cc*/ 	.word	0x00000000
        /*04d0*/ 	.word	0x000000b0
        /*04d4*/ 	.short	0x010a
        /*04d6*/ 	.byte	0xff
	.zero		1


	//   ....[61]....
        /*04d8*/ 	.word	0x000030d0
        /*04dc*/ 	.word	0x00000000
        /*04e0*/ 	.word	0x000000a0
        /*04e4*/ 	.short	0x010a
        /*04e6*/ 	.byte	0xff
	.zero		1


	//   ....[62]....
        /*04e8*/ 	.word	0x000031d0
        /*04ec*/ 	.word	0x00000003
        /*04f0*/ 	.word	0x00000000
        /*04f4*/ 	.short	0x0101
        /*04f6*/ 	.byte	0xff
	.zero		1


	//   ....[63]....
        /*04f8*/ 	.word	0x000031e0
        /*04fc*/ 	.word	0x000000ff
        /*0500*/ 	.word	0x00000000
        /*0504*/ 	.short	0x010a
        /*0506*/ 	.byte	0x06
	.zero		1


	//   ....[64]....
        /*0508*/ 	.word	0x00003260
        /*050c*/ 	.word	0x000000ff
        /*0510*/ 	.word	0x000000e0
        /*0514*/ 	.short	0x010a
        /*0516*/ 	.byte	0x07
	.zero		1


	//   ....[65]....
        /*0518*/ 	.word	0x00003340
        /*051c*/ 	.word	0x000000ff
        /*0520*/ 	.word	0x00000000
        /*0524*/ 	.short	0x010a
        /*0526*/ 	.byte	0x06
	.zero		1


	//   ....[66]....
        /*0528*/ 	.word	0x00003470
        /*052c*/ 	.word	0x000000ff
        /*0530*/ 	.word	0x00000000
        /*0534*/ 	.short	0x010a
        /*0536*/ 	.byte	0x1a
	.zero		1


	//   ....[67]....
        /*0538*/ 	.word	0x00003710
        /*053c*/ 	.word	0x000000ff
        /*0540*/ 	.word	0x00000000
        /*0544*/ 	.short	0x010a
        /*0546*/ 	.byte	0x06
	.zero		1


	//   ....[68]....
        /*0548*/ 	.word	0x000037a0
        /*054c*/ 	.word	0x000000ff
        /*0550*/ 	.word	0x00000000
        /*0554*/ 	.short	0x010a
        /*0556*/ 	.byte	0x06
	.zero		1


	//   ....[69]....
        /*0558*/ 	.word	0x00003830
        /*055c*/ 	.word	0x000000ff
        /*0560*/ 	.word	0x00000000
        /*0564*/ 	.short	0x010a
        /*0566*/ 	.byte	0x06
	.zero		1


	//   ....[70]....
        /*0568*/ 	.word	0x000038c0
        /*056c*/ 	.word	0x000000ff
        /*0570*/ 	.word	0x00000000
        /*0574*/ 	.short	0x010a
        /*0576*/ 	.byte	0x07
	.zero		1


	//   ....[71]....
        /*0578*/ 	.word	0x00003d40
        /*057c*/ 	.word	0x00000000
        /*0580*/ 	.word	0x000000a0
        /*0584*/ 	.short	0x010a
        /*0586*/ 	.byte	0xff
	.zero		1


	//   ....[72]....
        /*0588*/ 	.word	0x00003e00
        /*058c*/ 	.word	0x00000000
        /*0590*/ 	.word	0x00000000
        /*0594*/ 	.short	0x0101
        /*0596*/ 	.byte	0xff
	.zero		1


	//   ....[73]....
        /*0598*/ 	.word	0x00004120
        /*059c*/ 	.word	0x000000ff
        /*05a0*/ 	.word	0x00000098
        /*05a4*/ 	.short	0x010a
        /*05a6*/ 	.byte	0x07
	.zero		1


	//   ....[74]....
        /*05a8*/ 	.word	0x00004310
        /*05ac*/ 	.word	0x000000ff
        /*05b0*/ 	.word	0x00000070
        /*05b4*/ 	.short	0x010a
        /*05b6*/ 	.byte	0x07
	.zero		1


	//   ....[75]....
        /*05b8*/ 	.word	0x00004480
        /*05bc*/ 	.word	0x000000ff
        /*05c0*/ 	.word	0x00000050
        /*05c4*/ 	.short	0x010b
        /*05c6*/ 	.byte	0x07
	.zero		1


	//   ....[76]....
        /*05c8*/ 	.word	0x00004490
        /*05cc*/ 	.word	0x000000ff
        /*05d0*/ 	.word	0x00000000
        /*05d4*/ 	.short	0x0101
        /*05d6*/ 	.byte	0x08
	.zero		1


	//   ....[77]....
        /*05d8*/ 	.word	0x000044b0
        /*05dc*/ 	.word	0x000000ff
        /*05e0*/ 	.word	0x00000078
        /*05e4*/ 	.short	0x010a
        /*05e6*/ 	.byte	0x07
	.zero		1


	//   ....[78]....
        /*05e8*/ 	.word	0x00004610
        /*05ec*/ 	.word	0x000000ff
        /*05f0*/ 	.word	0x00000058
        /*05f4*/ 	.short	0x010b
        /*05f6*/ 	.byte	0x07
	.zero		1


	//   ....[79]....
        /*05f8*/ 	.word	0x00004620
        /*05fc*/ 	.word	0x000000ff
        /*0600*/ 	.word	0x00000000
        /*0604*/ 	.short	0x0101
        /*0606*/ 	.byte	0x08
	.zero		1


	//   ....[80]....
        /*0608*/ 	.word	0x00004630
        /*060c*/ 	.word	0x000000ff
        /*0610*/ 	.word	0x00000080
        /*0614*/ 	.short	0x010a
        /*0616*/ 	.byte	0x07
	.zero		1


	//   ....[81]....
        /*0618*/ 	.word	0x000047d0
        /*061c*/ 	.word	0x000000ff
        /*0620*/ 	.word	0x00000060
        /*0624*/ 	.short	0x010b
        /*0626*/ 	.byte	0x07
	.zero		1


	//   ....[82]....
        /*0628*/ 	.word	0x00004840
        /*062c*/ 	.word	0x000000ff
        /*0630*/ 	.word	0x00000000
        /*0634*/ 	.short	0x0101
        /*0636*/ 	.byte	0x08
	.zero		1


	//   ....[83]....
        /*0638*/ 	.word	0x00004870
        /*063c*/ 	.word	0x000000ff
        /*0640*/ 	.word	0x00000088
        /*0644*/ 	.short	0x010a
        /*0646*/ 	.byte	0x07
	.zero		1


	//   ....[84]....
        /*0648*/ 	.word	0x00004a80
        /*064c*/ 	.word	0x000000ff
        /*0650*/ 	.word	0x00000068
        /*0654*/ 	.short	0x010b
        /*0656*/ 	.byte	0x07
	.zero		1


	//   ....[85]....
        /*0658*/ 	.word	0x00004aa0
        /*065c*/ 	.word	0x000000ff
        /*0660*/ 	.word	0x00000000
        /*0664*/ 	.short	0x0101
        /*0666*/ 	.byte	0x0d
	.zero		1


	//   ....[86]....
        /*0668*/ 	.word	0x00004ad0
        /*066c*/ 	.word	0x000000ff
        /*0670*/ 	.word	0x00000070
        /*0674*/ 	.short	0x010a
        /*0676*/ 	.byte	0x07
	.zero		1


	//   ....[87]....
        /*0678*/ 	.word	0x00004af0
        /*067c*/ 	.word	0x000000ff
        /*0680*/ 	.word	0x00000078
        /*0684*/ 	.short	0x010a
        /*0686*/ 	.byte	0x07
	.zero		1


	//   ....[88]....
        /*0688*/ 	.word	0x00004b10
        /*068c*/ 	.word	0x000000ff
        /*0690*/ 	.word	0x00000080
        /*0694*/ 	.short	0x010a
        /*0696*/ 	.byte	0x07
	.zero		1


	//   ....[89]....
        /*0698*/ 	.word	0x00004b50
        /*069c*/ 	.word	0x00000000
        /*06a0*/ 	.word	0x00000088
        /*06a4*/ 	.short	0x010a
        /*06a6*/ 	.byte	0xff
	.zero		1


	//   ....[90]....
        /*06a8*/ 	.word	0x00004ea0
        /*06ac*/ 	.word	0x00000000
        /*06b0*/ 	.word	0x000000a0
        /*06b4*/ 	.short	0x010a
        /*06b6*/ 	.byte	0xff
	.zero		1


	//   ....[91]....
        /*06b8*/ 	.word	0x00004fb0
        /*06bc*/ 	.word	0x00000000
        /*06c0*/ 	.word	0x00000000
        /*06c4*/ 	.short	0x0101
        /*06c6*/ 	.byte	0xff
	.zero		1


	//   ....[92]....
        /*06c8*/ 	.word	0x00005a00
        /*06cc*/ 	.word	0x00000000
        /*06d0*/ 	.word	0x00000050
        /*06d4*/ 	.short	0x010a
        /*06d6*/ 	.byte	0xff
	.zero		1


	//   ....[93]....
        /*06d8*/ 	.word	0x00005a70
        /*06dc*/ 	.word	0x0000006c
        /*06e0*/ 	.word	0x000000c0
        /*06e4*/ 	.short	0x010a
        /*06e6*/ 	.byte	0xff
	.zero		1


	//   ....[94]....
        /*06e8*/ 	.word	0x00005b50
        /*06ec*/ 	.word	0x00000000
        /*06f0*/ 	.word	0x00000050
        /*06f4*/ 	.short	0x010a
        /*06f6*/ 	.byte	0xff
	.zero		1


	//   ....[95]....
        /*06f8*/ 	.word	0x00005c70
        /*06fc*/ 	.word	0x00000000
        /*0700*/ 	.word	0x00000000
        /*0704*/ 	.short	0x0101
        /*0706*/ 	.byte	0xff
	.zero		1


	//   ....[96]....
        /*0708*/ 	.word	0x00005cf0
        /*070c*/ 	.word	0x0000006c
        /*0710*/ 	.word	0x000000c0
        /*0714*/ 	.short	0x010a
        /*0716*/ 	.byte	0xff
	.zero		1


	//   ....[97]....
        /*0718*/ 	.word	0x00006870
        /*071c*/ 	.word	0x00000037
        /*0720*/ 	.word	0x00000050
        /*0724*/ 	.short	0x010a
        /*0726*/ 	.byte	0xff
	.zero		1


	//   ....[98]....
        /*0728*/ 	.word	0x00006920
        /*072c*/ 	.word	0x00000037
        /*0730*/ 	.word	0x00000050
        /*0734*/ 	.short	0x010a
        /*0736*/ 	.byte	0xff
	.zero		1


	//   ....[99]....
        /*0738*/ 	.word	0x00006a40
        /*073c*/ 	.word	0x00000000
        /*0740*/ 	.word	0x00000000
        /*0744*/ 	.short	0x0101
        /*0746*/ 	.byte	0xff
	.zero		1


	//   ....[100]....
        /*0748*/ 	.word	0x000075b0
        /*074c*/ 	.word	0x00000049
        /*0750*/ 	.word	0x00000050
        /*0754*/ 	.short	0x010a
        /*0756*/ 	.byte	0xff
	.zero		1


	//   ....[101]....
        /*0758*/ 	.word	0x00007660
        /*075c*/ 	.word	0x00000049
        /*0760*/ 	.word	0x00000050
        /*0764*/ 	.short	0x010a
        /*0766*/ 	.byte	0xff
	.zero		1


	//   ....[102]....
        /*0768*/ 	.word	0x00007780
        /*076c*/ 	.word	0x00000002
        /*0770*/ 	.word	0x00000000
        /*0774*/ 	.short	0x0101
        /*0776*/ 	.byte	0xff
	.zero		1


	//   ....[103]....
        /*0778*/ 	.word	0x00008320
        /*077c*/ 	.word	0x0000004c
        /*0780*/ 	.word	0x00000050
        /*0784*/ 	.short	0x010a
        /*0786*/ 	.byte	0xff
	.zero		1


	//   ....[104]....
        /*0788*/ 	.word	0x000083d0
        /*078c*/ 	.word	0x0000004c
        /*0790*/ 	.word	0x00000050
        /*0794*/ 	.short	0x010a
        /*0796*/ 	.byte	0xff
	.zero		1


	//   ....[105]....
        /*0798*/ 	.word	0x000084f0
        /*079c*/ 	.word	0x00000000
        /*07a0*/ 	.word	0x00000000
        /*07a4*/ 	.short	0x0101
        /*07a6*/ 	.byte	0xff
	.zero		1


	//   ....[106]....
        /*07a8*/ 	.word	0x000088a0
        /*07ac*/ 	.word	0x000000ff
        /*07b0*/ 	.word	0x00000000
        /*07b4*/ 	.short	0x0101
        /*07b6*/ 	.byte	0x05
	.zero		1


	//   ....[107]....
        /*07b8*/ 	.word	0x000091e0
        /*07bc*/ 	.word	0x00000003
        /*07c0*/ 	.word	0x00000110
        /*07c4*/ 	.short	0x010a
        /*07c6*/ 	.byte	0xff
	.zero		1


	//   ....[108]....
        /*07c8*/ 	.word	0x00009240
        /*07cc*/ 	.word	0x00000002
        /*07d0*/ 	.word	0x00000028
        /*07d4*/ 	.short	0x010a
        /*07d6*/ 	.byte	0xff
	.zero		1


	//   ....[109]....
        /*07d8*/ 	.word	0x000092a0
        /*07dc*/ 	.word	0x00000002
        /*07e0*/ 	.word	0x00000028
        /*07e4*/ 	.short	0x010a
        /*07e6*/ 	.byte	0xff
	.zero		1


	//   ....[110]....
        /*07e8*/ 	.word	0x000092f0
        /*07ec*/ 	.word	0x00000002
        /*07f0*/ 	.word	0x000000a0
        /*07f4*/ 	.short	0x010a
        /*07f6*/ 	.byte	0xff
	.zero		1


	//   ....[111]....
        /*07f8*/ 	.word	0x00009350
        /*07fc*/ 	.word	0x00000000
        /*0800*/ 	.word	0x00000000
        /*0804*/ 	.short	0x010a
        /*0806*/ 	.byte	0xff
	.zero		1


	//   ....[112]....
        /*0808*/ 	.word	0x000093b0
        /*080c*/ 	.word	0x00000000
        /*0810*/ 	.word	0x00000000
        /*0814*/ 	.short	0x010a
        /*0816*/ 	.byte	0xff
	.zero		1


	//   ....[113]....
        /*0818*/ 	.word	0x00009410
        /*081c*/ 	.word	0x00000000
        /*0820*/ 	.word	0x00000000
        /*0824*/ 	.short	0x010a
        /*0826*/ 	.byte	0xff
	.zero		1


	//   ....[114]....
        /*0828*/ 	.word	0x00009470
        /*082c*/ 	.word	0x00000000
        /*0830*/ 	.word	0x00000000
        /*0834*/ 	.short	0x010a
        /*0836*/ 	.byte	0xff
	.zero		1


	//   ....[115]....
        /*0838*/ 	.word	0x000094c0
        /*083c*/ 	.word	0x00000000
        /*0840*/ 	.word	0x00000100
        /*0844*/ 	.short	0x010a
        /*0846*/ 	.byte	0xff
	.zero		1


	//   ....[116]....
        /*0848*/ 	.word	0x00009520
        /*084c*/ 	.word	0x00000000
        /*0850*/ 	.word	0x000000b0
        /*0854*/ 	.short	0x010a
        /*0856*/ 	.byte	0xff
	.zero		1


	//   ....[117]....
        /*0858*/ 	.word	0x00009570
        /*085c*/ 	.word	0x00000000
        /*0860*/ 	.word	0x000000a0
        /*0864*/ 	.short	0x010a
        /*0866*/ 	.byte	0xff
	.zero		1


	//   ....[118]....
        /*0868*/ 	.word	0x000095d0
        /*086c*/ 	.word	0x00000000
        /*0870*/ 	.word	0x000000b0
        /*0874*/ 	.short	0x010a
        /*0876*/ 	.byte	0xff
	.zero		1


	//   ....[119]....
        /*0878*/ 	.word	0x00009620
        /*087c*/ 	.word	0x00000000
        /*0880*/ 	.word	0x000000a0
        /*0884*/ 	.short	0x010a
        /*0886*/ 	.byte	0xff
	.zero		1


	//   ....[120]....
        /*0888*/ 	.word	0x00009680
        /*088c*/ 	.word	0x00000003
        /*0890*/ 	.word	0x000000e0
        /*0894*/ 	.short	0x010a
        /*0896*/ 	.byte	0xff
	.zero		1


	//   ....[121]....
        /*0898*/ 	.word	0x000096e0
        /*089c*/ 	.word	0x00000000
        /*08a0*/ 	.word	0x00000000
        /*08a4*/ 	.short	0x010a
        /*08a6*/ 	.byte	0xff
	.zero		1


	//   ....[122]....
        /*08a8*/ 	.word	0x00009740
        /*08ac*/ 	.word	0x00000000
        /*08b0*/ 	.word	0x00000000
        /*08b4*/ 	.short	0x010a
        /*08b6*/ 	.byte	0xff
	.zero		1


	//   ....[123]....
        /*08b8*/ 	.word	0x000097a0
        /*08bc*/ 	.word	0x00000000
        /*08c0*/ 	.word	0x00000000
        /*08c4*/ 	.short	0x010a
        /*08c6*/ 	.byte	0xff
	.zero		1


	//   ....[124]....
        /*08c8*/ 	.word	0x00009800
        /*08cc*/ 	.word	0x00000000
        /*08d0*/ 	.word	0x00000000
        /*08d4*/ 	.short	0x010a
        /*08d6*/ 	.byte	0xff
	.zero		1


	//   ....[125]....
        /*08d8*/ 	.word	0x00009860
        /*08dc*/ 	.word	0x00000000
        /*08e0*/ 	.word	0x00000000
        /*08e4*/ 	.short	0x010a
        /*08e6*/ 	.byte	0xff
	.zero		1


	//   ....[126]....
        /*08e8*/ 	.word	0x000098b0
        /*08ec*/ 	.word	0x00000000
        /*08f0*/ 	.word	0x000000a0
        /*08f4*/ 	.short	0x010a
        /*08f6*/ 	.byte	0xff
	.zero		1


	//   ....[127]....
        /*08f8*/ 	.word	0x00009910
        /*08fc*/ 	.word	0x00000000
        /*0900*/ 	.word	0x00000098
        /*0904*/ 	.short	0x010a
        /*0906*/ 	.byte	0xff
	.zero		1


	//   ....[128]....
        /*0908*/ 	.word	0x00009970
        /*090c*/ 	.word	0x00000003
        /*0910*/ 	.word	0x00000070
        /*0914*/ 	.short	0x010a
        /*0916*/ 	.byte	0xff
	.zero		1


	//   ....[129]....
        /*0918*/ 	.word	0x000099d0
        /*091c*/ 	.word	0x00000003
        /*0920*/ 	.word	0x00000078
        /*0924*/ 	.short	0x010a
        /*0926*/ 	.byte	0xff
	.zero		1


	//   ....[130]....
        /*0928*/ 	.word	0x00009a30
        /*092c*/ 	.word	0x00000003
        /*0930*/ 	.word	0x00000080
        /*0934*/ 	.short	0x010a
        /*0936*/ 	.byte	0xff
	.zero		1


	//   ....[131]....
        /*0938*/ 	.word	0x00009a90
        /*093c*/ 	.word	0x00000003
        /*0940*/ 	.word	0x00000088
        /*0944*/ 	.short	0x010a
        /*0946*/ 	.byte	0xff
	.zero		1


	//   ....[132]....
        /*0948*/ 	.word	0x00009af0
        /*094c*/ 	.word	0x00000000
        /*0950*/ 	.word	0x00000070
        /*0954*/ 	.short	0x010a
        /*0956*/ 	.byte	0xff
	.zero		1


	//   ....[133]....
        /*0958*/ 	.word	0x00009b50
        /*095c*/ 	.word	0x00000000
        /*0960*/ 	.word	0x00000078
        /*0964*/ 	.short	0x010a
        /*0966*/ 	.byte	0xff
	.zero		1


	//   ....[134]....
        /*0968*/ 	.word	0x00009bb0
        /*096c*/ 	.word	0x00000000
        /*0970*/ 	.word	0x00000080
        /*0974*/ 	.short	0x010a
        /*0976*/ 	.byte	0xff
	.zero		1


	//   ....[135]....
        /*0978*/ 	.word	0x00009c00
        /*097c*/ 	.word	0x00000000
        /*0980*/ 	.word	0x000000a0
        /*0984*/ 	.short	0x010a
        /*0986*/ 	.byte	0xff
	.zero		1


	//   ....[136]....
        /*0988*/ 	.word	0x00009c50
        /*098c*/ 	.word	0x00000000
        /*0990*/ 	.word	0x00000050
        /*0994*/ 	.short	0x010a
        /*0996*/ 	.byte	0xff
	.zero		1


	//   ....[137]....
        /*0998*/ 	.word	0x00009ca0
        /*099c*/ 	.word	0x0000006c
        /*09a0*/ 	.word	0x000000c0
        /*09a4*/ 	.short	0x010a
        /*09a6*/ 	.byte	0xff
	.zero		1


	//   ....[138]....
        /*09a8*/ 	.word	0x00009cf0
        /*09ac*/ 	.word	0x00000037
        /*09b0*/ 	.word	0x00000050
        /*09b4*/ 	.short	0x010a
        /*09b6*/ 	.byte	0xff
	.zero		1


	//   ....[139]....
        /*09b8*/ 	.word	0x00009d40
        /*09bc*/ 	.word	0x00000049
        /*09c0*/ 	.word	0x00000050
        /*09c4*/ 	.short	0x010a
        /*09c6*/ 	.byte	0xff
	.zero		1


	//   ....[140]....
        /*09c8*/ 	.word	0x00009d90
        /*09cc*/ 	.word	0x0000004c
        /*09d0*/ 	.word	0x00000050
        /*09d4*/ 	.short	0x010a
        /*09d6*/ 	.byte	0xff
	.zero		1


	//----- nvinfo : EIATTR_NUM_MBARRIERS
	.align		4
.L_48:
        /*09d8*/ 	.byte	0x03, 0x38
        /*09da*/ 	.short	0x0024


	//----- nvinfo : EIATTR_EXIT_INSTR_OFFSETS
	.align		4
        /*09dc*/ 	.byte	0x04, 0x1c
        /*09de*/ 	.short	(.L_50 - .L_49)


	//   ....[0]....
.L_49:
        /*09e0*/ 	.word	0x00002670


	//   ....[1]....
        /*09e4*/ 	.word	0x00002b60


	//   ....[2]....
        /*09e8*/ 	.word	0x00002bc0


	//   ....[3]....
        /*09ec*/ 	.word	0x00003b20


	//   ....[4]....
        /*09f0*/ 	.word	0x00004b80


	//   ....[5]....
        /*09f4*/ 	.word	0x00004bc0


	//   ....[6]....
        /*09f8*/ 	.word	0x000091d0


	//----- nvinfo : EIATTR_MAX_THREADS
	.align		4
.L_50:
        /*09fc*/ 	.byte	0x04, 0x05
        /*09fe*/ 	.short	(.L_52 - .L_51)
.L_51:
        /*0a00*/ 	.word	0x00000100
        /*0a04*/ 	.word	0x00000001
        /*0a08*/ 	.word	0x00000001


	//----- nvinfo : EIATTR_CRS_STACK_SIZE
	.align		4
.L_52:
        /*0a0c*/ 	.byte	0x04, 0x1e
        /*0a0e*/ 	.short	(.L_54 - .L_53)
.L_53:
        /*0a10*/ 	.word	0x00000000


	//----- nvinfo : EIATTR_CBANK_PARAM_SIZE
	.align		4
.L_54:
        /*0a14*/ 	.byte	0x03, 0x19
        /*0a16*/ 	.short	0x0800


	//----- nvinfo : EIATTR_PARAM_CBANK
	.align		4
        /*0a18*/ 	.byte	0x04, 0x0a
        /*0a1a*/ 	.short	(.L_56 - .L_55)
	.align		4
.L_55:
        /*0a1c*/ 	.word	index@(.nv.constant0._ZN7cutlass13device_kernelINS_4gemm6kernel13GemmUniversalIN4cute5tupleIJiiiiEEENS1_10collective13CollectiveMmaINS1_35MainloopSm100TmaUmmaWarpSpecializedILi5ELi2ELi4ENS5_IJNS4_1CILi1EEESB_SB_EEEEENS5_IJNSA_ILi64EEENSA_ILi256EEENSA_ILi128EEEEEEaNS5_IJlSB_lEEEaNS5_IJSB_llEEENS4_8TiledMMAINS4_8MMA_AtomIJNS4_15SM100_MMA_S8_SSIaaiLi64ELi256ELNS4_4UMMA5MajorE0ELSO_1ELNSN_8SaturateE0EEEEEENS4_6LayoutISC_NS5_IJNSA_ILi0EEEST_ST_EEEEENS5_IJNS4_10UnderscoreESW_SW_EEEEENS4_13SM90_TMA_LOADENS4_14ComposedLayoutINS4_7SwizzleILi3ELi4ELi3EEENS4_18smem_ptr_flag_bitsILi8EEENSS_INS5_IJNSA_ILi8EEESG_EEENS5_IJSG_SB_EEEEEEEvNS4_8identityESZ_NS10_IS12_S14_NSS_INS5_IJSG_S15_EEENS5_IJSB_SG_EEEEEEEvS1A_EENS_8epilogue10collective18CollectiveEpilogueINS1G_23Sm100TmaWarpSpecializedILi4ELi2ELi32ELb0ELb0EEEJSH_NS5_IJNSS_ISE_SB_EES1L_EEEaSI_aSI_NS1G_6fusion15FusionCallbacksIS1K_NS1N_17LinearCombinationIaiaiLNS_15FloatRoundStyleE2EEESH_S1M_JEEENS4_5SM1004TMEM4LOAD26SM100_TMEM_LOAD_16dp32b32xESZ_NS10_INS11_ILi2ELi4ELi3EEES14_NSS_INS5_IJS15_SE_EEENS5_IJSE_SB_EEEEEEENS4_39AutoVectorizingCopyWithAssumedAlignmentILi128EEENS4_14SM90_TMA_STOREES21_S23_S23_EEEvvEEEEvNT_6ParamsE)
        /*0a20*/ 	.short	0x0380
        /*0a22*/ 	.short	0x0800


	//----- nvinfo : EIATTR_SW_WAR
	.align		4
.L_56:
        /*0a24*/ 	.byte	0x04, 0x36
        /*0a26*/ 	.short	(.L_58 - .L_57)
.L_57:
        /*0a28*/ 	.word	0x00000008
.L_58:


//--------------------- .nv.callgraph             --------------------------
	.section	.nv.callgraph,"",@"SHT_CUDA_CALLGRAPH"
	.align	4
	.sectionentsize	8
	.align		4
        /*0000*/ 	.word	0x00000000
	.align		4
        /*0004*/ 	.word	0xffffffff
	.align		4
        /*0008*/ 	.word	index@(_ZN7cutlass13device_kernelINS_4gemm6kernel13GemmUniversalIN4cute5tupleIJiiiiEEENS1_10collective13CollectiveMmaINS1_35MainloopSm100TmaUmmaWarpSpecializedILi5ELi2ELi4ENS5_IJNS4_1CILi1EEESB_SB_EEEEENS5_IJNSA_ILi64EEENSA_ILi256EEENSA_ILi128EEEEEEaNS5_IJlSB_lEEEaNS5_IJSB_llEEENS4_8TiledMMAINS4_8MMA_AtomIJNS4_15SM100_MMA_S8_SSIaaiLi64ELi256ELNS4_4UMMA5MajorE0ELSO_1ELNSN_8SaturateE0EEEEEENS4_6LayoutISC_NS5_IJNSA_ILi0EEEST_ST_EEEEENS5_IJNS4_10UnderscoreESW_SW_EEEEENS4_13SM90_TMA_LOADENS4_14ComposedLayoutINS4_7SwizzleILi3ELi4ELi3EEENS4_18smem_ptr_flag_bitsILi8EEENSS_INS5_IJNSA_ILi8EEESG_EEENS5_IJSG_SB_EEEEEEEvNS4_8identityESZ_NS10_IS12_S14_NSS_INS5_IJSG_S15_EEENS5_IJSB_SG_EEEEEEEvS1A_EENS_8epilogue10collective18CollectiveEpilogueINS1G_23Sm100TmaWarpSpecializedILi4ELi2ELi32ELb0ELb0EEEJSH_NS5_IJNSS_ISE_SB_EES1L_EEEaSI_aSI_NS1G_6fusion15FusionCallbacksIS1K_NS1N_17LinearCombinationIaiaiLNS_15FloatRoundStyleE2EEESH_S1M_JEEENS4_5SM1004TMEM4LOAD26SM100_TMEM_LOAD_16dp32b32xESZ_NS10_INS11_ILi2ELi4ELi3EEES14_NSS_INS5_IJS15_SE_EEENS5_IJSE_SB_EEEEEEENS4_39AutoVectorizingCopyWithAssumedAlignmentILi128EEENS4_14SM90_TMA_STOREES21_S23_S23_EEEvvEEEEvNT_6ParamsE)
	.align		4
        /*000c*/ 	.word	index@(__assertfail)
	.align		4
        /*0010*/ 	.word	0x00000000
	.align		4
        /*0014*/ 	.word	0xfffffffe
	.align		4
        /*0018*/ 	.word	0x00000000
	.align		4
        /*001c*/ 	.word	0xfffffffd
	.align		4
        /*0020*/ 	.word	0x00000000
	.align		4
        /*0024*/ 	.word	0xfffffffc


//--------------------- .nv.constant4             --------------------------
	.section	.nv.constant4,"a",@progbits
	.align	8
	.align		8
.nv.constant4:
        /*0000*/ 	.dword	__assertfail
	.align		8
        /*0008*/ 	.dword	__unnamed_1
	.align		8
        /*0010*/ 	.dword	__unnamed_2
	.align		8
        /*0018*/ 	.dword	__unnamed_3
	.align		8
        /*0020*/ 	.dword	_ZN40_INTERNAL_007ff922_4_k_cu_bb732104_314454cuda3std3__45__cpo5beginE
	.align		8
        /*0028*/ 	.dword	_ZN40_INTERNAL_007ff922_4_k_cu_bb732104_314454cuda3std3__45__cpo3endE
	.align		8
        /*0030*/ 	.dword	_ZN40_INTERNAL_007ff922_4_k_cu_bb732104_314454cuda3std3__45__cpo6cbeginE
	.align		8
        /*0038*/ 	.dword	_ZN40_INTERNAL_007ff922_4_k_cu_bb732104_314454cuda3std3__45__cpo4cendE
	.align		8
        /*0040*/ 	.dword	_ZN40_INTERNAL_007ff922_4_k_cu_bb732104_314454cuda3std3__442_GLOBAL__N__007ff922_4_k_cu_bb732104_314456ignoreE
	.align		8
        /*0048*/ 	.dword	_ZN40_INTERNAL_007ff922_4_k_cu_bb732104_314454cuda3std3__419piecewise_constructE
	.align		8
        /*0050*/ 	.dword	_ZN40_INTERNAL_007ff922_4_k_cu_bb732104_314454cuda3std3__48in_placeE
	.align		8
        /*0058*/ 	.dword	_ZN40_INTERNAL_007ff922_4_k_cu_bb732104_314454cuda3std6ranges3__45__cpo4swapE
	.align		8
        /*0060*/ 	.dword	_ZN40_INTERNAL_007ff922_4_k_cu_bb732104_314454cuda3std6ranges3__45__cpo9iter_moveE
	.align		8
        /*0068*/ 	.dword	_ZN40_INTERNAL_007ff922_4_k_cu_bb732104_314454cute7productE
	.align		8
        /*0070*/ 	.dword	_ZN40_INTERNAL_007ff922_4_k_cu_bb732104_314454cute1_E
	.align		8
        /*0078*/ 	.dword	$str$25
	.align		8
        /*0080*/ 	.dword	$str$26
	.align		8
        /*0088*/ 	.dword	$str$27
	.align		8
        /*0090*/ 	.dword	$str$28


//--------------------- .text._ZN7cutlass13device_kernelINS_4gemm6kernel13GemmUniversalIN4cute5tupleIJiiiiEEENS1_10collective13CollectiveMmaINS1_35MainloopSm100TmaUmmaWarpSpecializedILi5ELi2ELi4ENS5_IJNS4_1CILi1EEESB_SB_EEEEENS5_IJNSA_ILi64EEENSA_ILi256EEENSA_ILi128EEEEEEaNS5_IJlSB_lEEEaNS5_IJSB_llEEENS4_8TiledMMAINS4_8MMA_AtomIJNS4_15SM100_MMA_S8_SSIaaiLi64ELi256ELNS4_4UMMA5MajorE0ELSO_1ELNSN_8SaturateE0EEEEEENS4_6LayoutISC_NS5_IJNSA_ILi0EEEST_ST_EEEEENS5_IJNS4_10UnderscoreESW_SW_EEEEENS4_13SM90_TMA_LOADENS4_14ComposedLayoutINS4_7SwizzleILi3ELi4ELi3EEENS4_18smem_ptr_flag_bitsILi8EEENSS_INS5_IJNSA_ILi8EEESG_EEENS5_IJSG_SB_EEEEEEEvNS4_8identityESZ_NS10_IS12_S14_NSS_INS5_IJSG_S15_EEENS5_IJSB_SG_EEEEEEEvS1A_EENS_8epilogue10collective18CollectiveEpilogueINS1G_23Sm100TmaWarpSpecializedILi4ELi2ELi32ELb0ELb0EEEJSH_NS5_IJNSS_ISE_SB_EES1L_EEEaSI_aSI_NS1G_6fusion15FusionCallbacksIS1K_NS1N_17LinearCombinationIaiaiLNS_15FloatRoundStyleE2EEESH_S1M_JEEENS4_5SM1004TMEM4LOAD26SM100_TMEM_LOAD_16dp32b32xESZ_NS10_INS11_ILi2ELi4ELi3EEES14_NSS_INS5_IJS15_SE_EEENS5_IJSE_SB_EEEEEEENS4_39AutoVectorizingCopyWithAssumedAlignmentILi128EEENS4_14SM90_TMA_STOREES21_S23_S23_EEEvvEEEEvNT_6ParamsE --------------------------
	.section	.text._ZN7cutlass13device_kernelINS_4gemm6kernel13GemmUniversalIN4cute5tupleIJiiiiEEENS1_10collective13CollectiveMmaINS1_35MainloopSm100TmaUmmaWarpSpecializedILi5ELi2ELi4ENS5_IJNS4_1CILi1EEESB_SB_EEEEENS5_IJNSA_ILi64EEENSA_ILi256EEENSA_ILi128EEEEEEaNS5_IJlSB_lEEEaNS5_IJSB_llEEENS4_8TiledMMAINS4_8MMA_AtomIJNS4_15SM100_MMA_S8_SSIaaiLi64ELi256ELNS4_4UMMA5MajorE0ELSO_1ELNSN_8SaturateE0EEEEEENS4_6LayoutISC_NS5_IJNSA_ILi0EEEST_ST_EEEEENS5_IJNS4_10UnderscoreESW_SW_EEEEENS4_13SM90_TMA_LOADENS4_14ComposedLayoutINS4_7SwizzleILi3ELi4ELi3EEENS4_18smem_ptr_flag_bitsILi8EEENSS_INS5_IJNSA_ILi8EEESG_EEENS5_IJSG_SB_EEEEEEEvNS4_8identityESZ_NS10_IS12_S14_NSS_INS5_IJSG_S15_EEENS5_IJSB_SG_EEEEEEEvS1A_EENS_8epilogue10collective18CollectiveEpilogueINS1G_23Sm100TmaWarpSpecializedILi4ELi2ELi32ELb0ELb0EEEJSH_NS5_IJNSS_ISE_SB_EES1L_EEEaSI_aSI_NS1G_6fusion15FusionCallbacksIS1K_NS1N_17LinearCombinationIaiaiLNS_15FloatRoundStyleE2EEESH_S1M_JEEENS4_5SM1004TMEM4LOAD26SM100_TMEM_LOAD_16dp32b32xESZ_NS10_INS11_ILi2ELi4ELi3EEES14_NSS_INS5_IJS15_SE_EEENS5_IJSE_SB_EEEEEEENS4_39AutoVectorizingCopyWithAssumedAlignmentILi128EEENS4_14SM90_TMA_STOREES21_S23_S23_EEEvvEEEEvNT_6ParamsE,"ax",@progbits
	.align	128
.text._ZN7cutlass13device_kernelINS_4gemm6kernel13GemmUniversalIN4cute5tupleIJiiiiEEENS1_10collective13CollectiveMmaINS1_35MainloopSm100TmaUmmaWarpSpecializedILi5ELi2ELi4ENS5_IJNS4_1CILi1EEESB_SB_EEEEENS5_IJNSA_ILi64EEENSA_ILi256EEENSA_ILi128EEEEEEaNS5_IJlSB_lEEEaNS5_IJSB_llEEENS4_8TiledMMAINS4_8MMA_AtomIJNS4_15SM100_MMA_S8_SSIaaiLi64ELi256ELNS4_4UMMA5MajorE0ELSO_1ELNSN_8SaturateE0EEEEEENS4_6LayoutISC_NS5_IJNSA_ILi0EEEST_ST_EEEEENS5_IJNS4_10UnderscoreESW_SW_EEEEENS4_13SM90_TMA_LOADENS4_14ComposedLayoutINS4_7SwizzleILi3ELi4ELi3EEENS4_18smem_ptr_flag_bitsILi8EEENSS_INS5_IJNSA_ILi8EEESG_EEENS5_IJSG_SB_EEEEEEEvNS4_8identityESZ_NS10_IS12_S14_NSS_INS5_IJSG_S15_EEENS5_IJSB_SG_EEEEEEEvS1A_EENS_8epilogue10collective18CollectiveEpilogueINS1G_23Sm100TmaWarpSpecializedILi4ELi2ELi32ELb0ELb0EEEJSH_NS5_IJNSS_ISE_SB_EES1L_EEEaSI_aSI_NS1G_6fusion15FusionCallbacksIS1K_NS1N_17LinearCombinationIaiaiLNS_15FloatRoundStyleE2EEESH_S1M_JEEENS4_5SM1004TMEM4LOAD26SM100_TMEM_LOAD_16dp32b32xESZ_NS10_INS11_ILi2ELi4ELi3EEES14_NSS_INS5_IJS15_SE_EEENS5_IJSE_SB_EEEEEEENS4_39AutoVectorizingCopyWithAssumedAlignmentILi128EEENS4_14SM90_TMA_STOREES21_S23_S23_EEEvvEEEEvNT_6ParamsE:
        .type           _ZN7cutlass13device_kernelINS_4gemm6kernel13GemmUniversalIN4cute5tupleIJiiiiEEENS1_10collective13CollectiveMmaINS1_35MainloopSm100TmaUmmaWarpSpecializedILi5ELi2ELi4ENS5_IJNS4_1CILi1EEESB_SB_EEEEENS5_IJNSA_ILi64EEENSA_ILi256EEENSA_ILi128EEEEEEaNS5_IJlSB_lEEEaNS5_IJSB_llEEENS4_8TiledMMAINS4_8MMA_AtomIJNS4_15SM100_MMA_S8_SSIaaiLi64ELi256ELNS4_4UMMA5MajorE0ELSO_1ELNSN_8SaturateE0EEEEEENS4_6LayoutISC_NS5_IJNSA_ILi0EEEST_ST_EEEEENS5_IJNS4_10UnderscoreESW_SW_EEEEENS4_13SM90_TMA_LOADENS4_14ComposedLayoutINS4_7SwizzleILi3ELi4ELi3EEENS4_18smem_ptr_flag_bitsILi8EEENSS_INS5_IJNSA_ILi8EEESG_EEENS5_IJSG_SB_EEEEEEEvNS4_8identityESZ_NS10_IS12_S14_NSS_INS5_IJSG_S15_EEENS5_IJSB_SG_EEEEEEEvS1A_EENS_8epilogue10collective18CollectiveEpilogueINS1G_23Sm100TmaWarpSpecializedILi4ELi2ELi32ELb0ELb0EEEJSH_NS5_IJNSS_ISE_SB_EES1L_EEEaSI_aSI_NS1G_6fusion15FusionCallbacksIS1K_NS1N_17LinearCombinationIaiaiLNS_15FloatRoundStyleE2EEESH_S1M_JEEENS4_5SM1004TMEM4LOAD26SM100_TMEM_LOAD_16dp32b32xESZ_NS10_INS11_ILi2ELi4ELi3EEES14_NSS_INS5_IJS15_SE_EEENS5_IJSE_SB_EEEEEEENS4_39AutoVectorizingCopyWithAssumedAlignmentILi128EEENS4_14SM90_TMA_STOREES21_S23_S23_EEEvvEEEEvNT_6ParamsE,@function
        .size           _ZN7cutlass13device_kernelINS_4gemm6kernel13GemmUniversalIN4cute5tupleIJiiiiEEENS1_10collective13CollectiveMmaINS1_35MainloopSm100TmaUmmaWarpSpecializedILi5ELi2ELi4ENS5_IJNS4_1CILi1EEESB_SB_EEEEENS5_IJNSA_ILi64EEENSA_ILi256EEENSA_ILi128EEEEEEaNS5_IJlSB_lEEEaNS5_IJSB_llEEENS4_8TiledMMAINS4_8MMA_AtomIJNS4_15SM100_MMA_S8_SSIaaiLi64ELi256ELNS4_4UMMA5MajorE0ELSO_1ELNSN_8SaturateE0EEEEEENS4_6LayoutISC_NS5_IJNSA_ILi0EEEST_ST_EEEEENS5_IJNS4_10UnderscoreESW_SW_EEEEENS4_13SM90_TMA_LOADENS4_14ComposedLayoutINS4_7SwizzleILi3ELi4ELi3EEENS4_18smem_ptr_flag_bitsILi8EEENSS_INS5_IJNSA_ILi8EEESG_EEENS5_IJSG_SB_EEEEEEEvNS4_8identityESZ_NS10_IS12_S14_NSS_INS5_IJSG_S15_EEENS5_IJSB_SG_EEEEEEEvS1A_EENS_8epilogue10collective18CollectiveEpilogueINS1G_23Sm100TmaWarpSpecializedILi4ELi2ELi32ELb0ELb0EEEJSH_NS5_IJNSS_ISE_SB_EES1L_EEEaSI_aSI_NS1G_6fusion15FusionCallbacksIS1K_NS1N_17LinearCombinationIaiaiLNS_15FloatRoundStyleE2EEESH_S1M_JEEENS4_5SM1004TMEM4LOAD26SM100_TMEM_LOAD_16dp32b32xESZ_NS10_INS11_ILi2ELi4ELi3EEES14_NSS_INS5_IJS15_SE_EEENS5_IJSE_SB_EEEEEEENS4_39AutoVectorizingCopyWithAssumedAlignmentILi128EEENS4_14SM90_TMA_STOREES21_S23_S23_EEEvvEEEEvNT_6ParamsE,(.L_x_173 - _ZN7cutlass13device_kernelINS_4gemm6kernel13GemmUniversalIN4cute5tupleIJiiiiEEENS1_10collective13CollectiveMmaINS1_35MainloopSm100TmaUmmaWarpSpecializedILi5ELi2ELi4ENS5_IJNS4_1CILi1EEESB_SB_EEEEENS5_IJNSA_ILi64EEENSA_ILi256EEENSA_ILi128EEEEEEaNS5_IJlSB_lEEEaNS5_IJSB_llEEENS4_8TiledMMAINS4_8MMA_AtomIJNS4_15SM100_MMA_S8_SSIaaiLi64ELi256ELNS4_4UMMA5MajorE0ELSO_1ELNSN_8SaturateE0EEEEEENS4_6LayoutISC_NS5_IJNSA_ILi0EEEST_ST_EEEEENS5_IJNS4_10UnderscoreESW_SW_EEEEENS4_13SM90_TMA_LOADENS4_14ComposedLayoutINS4_7SwizzleILi3ELi4ELi3EEENS4_18smem_ptr_flag_bitsILi8EEENSS_INS5_IJNSA_ILi8EEESG_EEENS5_IJSG_SB_EEEEEEEvNS4_8identityESZ_NS10_IS12_S14_NSS_INS5_IJSG_S15_EEENS5_IJSB_SG_EEEEEEEvS1A_EENS_8epilogue10collective18CollectiveEpilogueINS1G_23Sm100TmaWarpSpecializedILi4ELi2ELi32ELb0ELb0EEEJSH_NS5_IJNSS_ISE_SB_EES1L_EEEaSI_aSI_NS1G_6fusion15FusionCallbacksIS1K_NS1N_17LinearCombinationIaiaiLNS_15FloatRoundStyleE2EEESH_S1M_JEEENS4_5SM1004TMEM4LOAD26SM100_TMEM_LOAD_16dp32b32xESZ_NS10_INS11_ILi2ELi4ELi3EEES14_NSS_INS5_IJS15_SE_EEENS5_IJSE_SB_EEEEEEENS4_39AutoVectorizingCopyWithAssumedAlignmentILi128EEENS4_14SM90_TMA_STOREES21_S23_S23_EEEvvEEEEvNT_6ParamsE)
        .other          _ZN7cutlass13device_kernelINS_4gemm6kernel13GemmUniversalIN4cute5tupleIJiiiiEEENS1_10collective13CollectiveMmaINS1_35MainloopSm100TmaUmmaWarpSpecializedILi5ELi2ELi4ENS5_IJNS4_1CILi1EEESB_SB_EEEEENS5_IJNSA_ILi64EEENSA_ILi256EEENSA_ILi128EEEEEEaNS5_IJlSB_lEEEaNS5_IJSB_llEEENS4_8TiledMMAINS4_8MMA_AtomIJNS4_15SM100_MMA_S8_SSIaaiLi64ELi256ELNS4_4UMMA5MajorE0ELSO_1ELNSN_8SaturateE0EEEEEENS4_6LayoutISC_NS5_IJNSA_ILi0EEEST_ST_EEEEENS5_IJNS4_10UnderscoreESW_SW_EEEEENS4_13SM90_TMA_LOADENS4_14ComposedLayoutINS4_7SwizzleILi3ELi4ELi3EEENS4_18smem_ptr_flag_bitsILi8EEENSS_INS5_IJNSA_ILi8EEESG_EEENS5_IJSG_SB_EEEEEEEvNS4_8identityESZ_NS10_IS12_S14_NSS_INS5_IJSG_S15_EEENS5_IJSB_SG_EEEEEEEvS1A_EENS_8epilogue10collective18CollectiveEpilogueINS1G_23Sm100TmaWarpSpecializedILi4ELi2ELi32ELb0ELb0EEEJSH_NS5_IJNSS_ISE_SB_EES1L_EEEaSI_aSI_NS1G_6fusion15FusionCallbacksIS1K_NS1N_17LinearCombinationIaiaiLNS_15FloatRoundStyleE2EEESH_S1M_JEEENS4_5SM1004TMEM4LOAD26SM100_TMEM_LOAD_16dp32b32xESZ_NS10_INS11_ILi2ELi4ELi3EEES14_NSS_INS5_IJS15_SE_EEENS5_IJSE_SB_EEEEEEENS4_39AutoVectorizingCopyWithAssumedAlignmentILi128EEENS4_14SM90_TMA_STOREES21_S23_S23_EEEvvEEEEvNT_6ParamsE,@"STO_CUDA_ENTRY STV_DEFAULT"
_ZN7cutlass13device_kernelINS_4gemm6kernel13GemmUniversalIN4cute5tupleIJiiiiEEENS1_10collective13CollectiveMmaINS1_35MainloopSm100TmaUmmaWarpSpecializedILi5ELi2ELi4ENS5_IJNS4_1CILi1EEESB_SB_EEEEENS5_IJNSA_ILi64EEENSA_ILi256EEENSA_ILi128EEEEEEaNS5_IJlSB_lEEEaNS5_IJSB_llEEENS4_8TiledMMAINS4_8MMA_AtomIJNS4_15SM100_MMA_S8_SSIaaiLi64ELi256ELNS4_4UMMA5MajorE0ELSO_1ELNSN_8SaturateE0EEEEEENS4_6LayoutISC_NS5_IJNSA_ILi0EEEST_ST_EEEEENS5_IJNS4_10UnderscoreESW_SW_EEEEENS4_13SM90_TMA_LOADENS4_14ComposedLayoutINS4_7SwizzleILi3ELi4ELi3EEENS4_18smem_ptr_flag_bitsILi8EEENSS_INS5_IJNSA_ILi8EEESG_EEENS5_IJSG_SB_EEEEEEEvNS4_8identityESZ_NS10_IS12_S14_NSS_INS5_IJSG_S15_EEENS5_IJSB_SG_EEEEEEEvS1A_EENS_8epilogue10collective18CollectiveEpilogueINS1G_23Sm100TmaWarpSpecializedILi4ELi2ELi32ELb0ELb0EEEJSH_NS5_IJNSS_ISE_SB_EES1L_EEEaSI_aSI_NS1G_6fusion15FusionCallbacksIS1K_NS1N_17LinearCombinationIaiaiLNS_15FloatRoundStyleE2EEESH_S1M_JEEENS4_5SM1004TMEM4LOAD26SM100_TMEM_LOAD_16dp32b32xESZ_NS10_INS11_ILi2ELi4ELi3EEES14_NSS_INS5_IJS15_SE_EEENS5_IJSE_SB_EEEEEEENS4_39AutoVectorizingCopyWithAssumedAlignmentILi128EEENS4_14SM90_TMA_STOREES21_S23_S23_EEEvvEEEEvNT_6ParamsE:
[----:B------:R-:W1:Y:S01]  /*0000*/  LDC R1, c[0x0][0x37c] ;  /* 0x0000df00ff017b82 */ /* 0x000e620000000800 */
[----:B------:R-:W2:Y:S01]  /*0010*/  S2R R103, SR_TID.X ;  /* 0x0000000000677919 */ /* 0x000ea20000002100 */
[----:B------:R-:W3:Y:S01]  /*0020*/  LDCU.64 UR4, c[0x0][0x890] ;  /* 0x00011200ff0477ac */ /* 0x000ee20008000a00 */
[----:B------:R-:W-:Y:S02]  /*0030*/  PRMT R91, RZ, 0x7610, R91 ;  /* 0x00007610ff5b7816 */ /* 0x000fe4000000005b */
[----:B------:R-:W-:Y:S01]  /*0040*/  ELECT P5, URZ, PT ;  /* 0x0000000000ff782f */ /* 0x000fe200038a0000 */
[----:B------:R-:W4:Y:S01]  /*0050*/  LDCU.64 UR46, c[0x0][0x358] ;  /* 0x00006b00ff2e77ac */ /* 0x000f220008000a00 */
[----:B---3--:R-:W-:-:S04]  /*0060*/  UISETP.NE.U32.AND UP0, UPT, UR4, URZ, UPT ;  /* 0x000000ff0400728c */ /* 0x008fc8000bf05070 */
[----:B------:R-:W-:Y:S01]  /*0070*/  UISETP.NE.AND.EX UP0, UPT, UR5, URZ, UPT, UP0 ;  /* 0x000000ff0500728c */ /* 0x000fe2000bf05300 */
[----:B--2---:R-:W-:-:S05]  /*0080*/  SHF.R.U32.HI R96, RZ, 0x5, R103 ;  /* 0x00000005ff607819 */ /* 0x004fca0000011667 */
[----:B------:R-:W2:Y:S02]  /*0090*/  SHFL.IDX PT, R0, R96, RZ, 0x1f ;  /* 0x00001fff60007589 */ /* 0x000ea400000e0000 */
[----:B--2---:R-:W-:Y:S01]  /*00a0*/  R2UR UR8, R0 ;  /* 0x00000000000872ca */ /* 0x004fe200000e0000 */
[----:B-1--4-:R-:W-:-:S14]  /*00b0*/  BRA.U UP0, `(.L_x_0) ;  /* 0x00000001002c7547 */ /* 0x012fdc000b800000 */
[----:B------:R-:W1:Y:S02]  /*00c0*/  LDCU.64 UR6, c[0x0][0x888] ;  /* 0x00011100ff0677ac */ /* 0x000e640008000a00 */
[----:B-1----:R-:W-:-:S04]  /*00d0*/  UISETP.NE.U32.AND UP0, UPT, UR6, URZ, UPT ;  /* 0x000000ff0600728c */ /* 0x002fc8000bf05070 */
[----:B------:R-:W-:-:S09]  /*00e0*/  UISETP.NE.AND.EX UP0, UPT, UR7, URZ, UPT, UP0 ;  /* 0x000000ff0700728c */ /* 0x000fd2000bf05300 */
[----:B------:R-:W-:Y:S05]  /*00f0*/  BRA.U !UP0, `(.L_x_1) ;  /* 0x0000000108107547 */ /* 0x000fea000b800000 */
[----:B------:R-:W1:Y:S02]  /*0100*/  LDC.64 R50, c[0x0][0x888] ;  /* 0x00022200ff327b82 */ /* 0x000e640000000a00 */
[----:B-1----:R1:W5:Y:S01]  /*0110*/  LDG.E R50, desc[UR46][R50.64] ;  /* 0x0000002e32327981 */ /* 0x002362000c1e1900 */
[----:B------:R-:W-:Y:S01]  /*0120*/  HFMA2 R91, -RZ, RZ, 0, 5.9604644775390625e-08 ;  /* 0x00000001ff5b7431 */ /* 0x000fe200000001ff */
[----:B------:R-:W-:Y:S05]  /*0130*/  BRA `(.L_x_0) ;  /* 0x00000000000c7947 */ /* 0x000fea0003800000 */
.L_x_1:
[----:B------:R-:W1:Y:S01]  /*0140*/  LDCU UR6, c[0x0][0x880] ;  /* 0x00011000ff0677ac */ /* 0x000e620008000800 */
[----:B------:R-:W-:Y:S01]  /*0150*/  HFMA2 R91, -RZ, RZ, 0, 5.9604644775390625e-08 ;  /* 0x00000001ff5b7431 */ /* 0x000fe200000001ff */
[----:B-1----:R-:W-:-:S07]  /*0160*/  MOV R50, UR6 ;  /* 0x0000000600327c02 */ /* 0x002fce0008000f00 */
.L_x_0:
[----:B------:R-:W2:Y:S02]  /*0170*/  LDCU.64 UR6, c[0x0][0x8b0] ;  /* 0x00011600ff0677ac */ /* 0x000ea40008000a00 */
[----:B--2---:R-:W-:-:S04]  /*0180*/  UISETP.NE.U32.AND UP0, UPT, UR6, URZ, UPT ;  /* 0x000000ff0600728c */ /* 0x004fc8000bf05070 */
[----:B------:R-:W-:-:S09]  /*0190*/  UISETP.NE.AND.EX UP0, UPT, UR7, URZ, UPT, UP0 ;  /* 0x000000ff0700728c */ /* 0x000fd2000bf05300 */
[----:B------:R-:W-:Y:S05]  /*01a0*/  BRA.U UP0, `(.L_x_2) ;  /* 0x0000000100247547 */ /* 0x000fea000b800000 */
[----:B------:R-:W2:Y:S02]  /*01b0*/  LDCU.64 UR6, c[0x0][0x8a8] ;  /* 0x00011500ff0677ac */ /* 0x000ea40008000a00 */
[----:B--2---:R-:W-:-:S04]  /*01c0*/  UISETP.NE.U32.AND UP0, UPT, UR6, URZ, UPT ;  /* 0x000000ff0600728c */ /* 0x004fc8000bf05070 */
[----:B------:R-:W-:-:S09]  /*01d0*/  UISETP.NE.AND.EX UP0, UPT, UR7, URZ, UPT, UP0 ;  /* 0x000000ff0700728c */ /* 0x000fd2000bf05300 */
[----:B------:R-:W-:Y:S05]  /*01e0*/  BRA.U !UP0, `(.L_x_3) ;  /* 0x00000001080c7547 */ /* 0x000fea000b800000 */
[----:B------:R-:W2:Y:S02]  /*01f0*/  LDC.64 R2, c[0x0][0x8a8] ;  /* 0x00022a00ff027b82 */ /* 0x000ea40000000a00 */
[----:B--2---:R2:W5:Y:S01]  /*0200*/  LDG.E R47, desc[UR46][R2.64] ;  /* 0x0000002e022f7981 */ /* 0x004562000c1e1900 */
[----:B------:R-:W-:Y:S05]  /*0210*/  BRA `(.L_x_2) ;  /* 0x0000000000087947 */ /* 0x000fea0003800000 */
.L_x_3:
[----:B------:R-:W2:Y:S02]  /*0220*/  LDCU UR6, c[0x0][0x8a0] ;  /* 0x00011400ff0677ac */ /* 0x000ea40008000800 */
[----:B--2---:R-:W-:Y:S02]  /*0230*/  MOV R47, UR6 ;  /* 0x00000006002f7c02 */ /* 0x004fe40008000f00 */
.L_x_2:
[----:B------:R-:W-:Y:S01]  /*0240*/  IMAD.U32 R0, RZ, RZ, UR8 ;  /* 0x00000008ff007e24 */ /* 0x000fe2000f8e00ff */
[----:B------:R-:W-:Y:S04]  /*0250*/  BSSY.RECONVERGENT B0, `(.L_x_4) ;  /* 0x000000c000007945 */ /* 0x000fe80003800200 */
[C---:B------:R-:W-:Y:S02]  /*0260*/  ISETP.NE.OR P1, PT, R0.reuse, 0x1, !P5 ;  /* 0x000000010000780c */ /* 0x040fe40006f25670 */
[----:B------:R-:W-:-:S11]  /*0270*/  ISETP.NE.OR P0, PT, R0, 0x3, !P5 ;  /* 0x000000030000780c */ /* 0x000fd60006f05670 */
[----:B------:R-:W-:Y:S05]  /*0280*/  @P1 BRA `(.L_x_5) ;  /* 0x0000000000201947 */ /* 0x000fea0003800000 */
[----:B------:R-:W3:Y:S02]  /*0290*/  LDCU.64 UR6, c[0x0][0x348] ;  /* 0x00006900ff0677ac */ /* 0x000ee40008000a00 */
[----:B---3--:R-:W-:Y:S02]  /*02a0*/  UIADD3 UR10, UP1, UPT, UR6, 0x80, URZ ;  /* 0x00000080060a7890 */ /* 0x008fe4000ff3e0ff */
[----:B------:R-:W-:Y:S02]  /*02b0*/  UIADD3 UR6, UP0, UPT, UR6, 0x180, URZ ;  /* 0x0000018006067890 */ /* 0x000fe4000ff1e0ff */
[----:B------:R-:W-:Y:S02]  /*02c0*/  UIADD3.X UR11, UPT, UPT, URZ, UR7, URZ, UP1, !UPT ;  /* 0x00000007ff0b7290 */ /* 0x000fe40008ffe4ff */
[----:B------:R-:W-:-:S07]  /*02d0*/  UIADD3.X UR7, UPT, UPT, URZ, UR7, URZ, UP0, !UPT ;  /* 0x00000007ff077290 */ /* 0x000fce00087fe4ff */
[----:B------:R3:W-:Y:S02]  /*02e0*/  UTMACCTL.PF [UR10] ;  /* 0x000000000a0079b9 */ /* 0x0007e40008040000 */
[----:B------:R3:W-:Y:S02]  /*02f0*/  UTMACCTL.PF [UR6] ;  /* 0x00000000060079b9 */ /* 0x0007e40008040000 */
[----:B---3--:R-:W-:Y:S01]  /*0300*/  NOP ;  /* 0x0000000000007918 */ /* 0x008fe20000000000 */
.L_x_5:
[----:B------:R-:W-:Y:S05]  /*0310*/  BSYNC.RECONVERGENT B0 ;  /* 0x0000000000007941 */ /* 0x000fea0003800200 */
.L_x_4:
[----:B------:R-:W-:Y:S04]  /*0320*/  BSSY.RECONVERGENT B0, `(.L_x_6) ;  /* 0x000000a000007945 */ /* 0x000fe80003800200 */
        /* <DEDUP_REMOVED lines=9> */
.L_x_7:
[----:B------:R-:W-:Y:S05]  /*03c0*/  BSYNC.RECONVERGENT B0 ;  /* 0x0000000000007941 */ /* 0x000fea0003800200 */
.L_x_6:
[----:B------:R-:W3:Y:S01]  /*03d0*/  LDCU.64 UR6, c[0x0][0x888] ;  /* 0x00011100ff0677ac */ /* 0x000ee20008000a00 */
[----:B------:R-:W-:Y:S02]  /*03e0*/  UISETP.EQ.U32.AND UP1, UPT, UR4, URZ, UPT ;  /* 0x000000ff0400728c */ /* 0x000fe4000bf22070 */
[----:B------:R-:W-:Y:S02]  /*03f0*/  UPLOP3.LUT UP2, UPT, UPT, UPT, UPT, 0x80, 0x8 ;  /* 0x000000000008789c */ /* 0x000fe40003f4f070 */
[----:B---3--:R-:W-:-:S04]  /*0400*/  UISETP.NE.U32.AND UP0, UPT, UR6, URZ, UPT ;  /* 0x000000ff0600728c */ /* 0x008fc8000bf05070 */
[----:B------:R-:W-:-:S04]  /*0410*/  UISETP.NE.AND.EX UP0, UPT, UR7, URZ, UPT, UP0 ;  /* 0x000000ff0700728c */ /* 0x000fc8000bf05300 */
[----:B------:R-:W-:-:S04]  /*0420*/  UISETP.EQ.OR.EX UP3, UPT, UR5, URZ, !UP0, UP1 ;  /* 0x000000ff0500728c */ /* 0x000fc8000c762710 */
[----:B------:R-:W-:-:S05]  /*0430*/  UP2UR UR50, UPR, URZ, 0x8 ;  /* 0x00000008ff327883 */ /* 0x000fca0008000000 */
[----:B------:R-:W-:Y:S07]  /*0440*/  BRA.U !UP3, `(.L_x_8) ;  /* 0x000000010b207547 */ /* 0x000fee000b800000 */
[----:B-----5:R-:W-:Y:S01]  /*0450*/  R2UR UR6, R50 ;  /* 0x00000000320672ca */ /* 0x020fe200000e0000 */
[----:B------:R-:W-:Y:S02]  /*0460*/  UISETP.NE.U32.AND UP2, UPT, UR4, URZ, UPT ;  /* 0x000000ff0400728c */ /* 0x000fe4000bf45070 */
[----:B------:R-:W-:Y:S02]  /*0470*/  USEL UR4, URZ, 0xffffffff, UP0 ;  /* 0xffffffffff047887 */ /* 0x000fe40008000000 */
[----:B------:R-:W-:-:S08]  /*0480*/  UISETP.NE.AND.EX UP2, UPT, UR5, URZ, UPT, UP2 ;  /* 0x000000ff0500728c */ /* 0x000fd0000bf45320 */
[----:B------:R-:W-:-:S04]  /*0490*/  UISETP.NE.AND UP1, UPT, UR6, URZ, UPT ;  /* 0x000000ff0600728c */ /* 0x000fc8000bf25270 */
[----:B------:R-:W-:-:S04]  /*04a0*/  @!UP2 USEL UR4, URZ, 0xffffffff, UP1 ;  /* 0xffffffffff04a887 */ /* 0x000fc80008800000 */
[----:B------:R-:W-:-:S04]  /*04b0*/  ULOP3.LUT UR4, UR4, 0x1, URZ, 0xc0, !UPT ;  /* 0x0000000104047892 */ /* 0x000fc8000f8ec0ff */
[----:B------:R-:W-:-:S11]  /*04c0*/  UISETP.NE.U32.AND UP2, UPT, UR4, 0x1, UPT ;  /* 0x000000010400788c */ /* 0x000fd6000bf45070 */
.L_x_8:
[----:B--2---:R-:W2:Y:S01]  /*04d0*/  SHFL.IDX PT, R2, R96, RZ, 0x1f ;  /* 0x00001fff60027589 */ /* 0x004ea200000e0000 */
[----:B------:R-:W-:-:S04]  /*04e0*/  UISETP.NE.AND UP1, UPT, UR8, 0x2, UPT ;  /* 0x000000020800788c */ /* 0x000fc8000bf25270 */
[----:B------:R-:W-:Y:S01]  /*04f0*/  USEL UR6, URZ, 0x1, UP1 ;  /* 0x00000001ff067887 */ /* 0x000fe20008800000 */
[----:B--2---:R-:W-:-:S13]  /*0500*/  ISETP.NE.AND P0, PT, R2, RZ, PT ;  /* 0x000000ff0200720c */ /* 0x004fda0003f05270 */
[----:B------:R-:W-:Y:S05]  /*0510*/  @P0 BRA `(.L_x_9) ;  /* 0x0000000000500947 */ /* 0x000fea0003800000 */
[----:B------:R-:W2:Y:S01]  /*0520*/  S2UR UR5, SR_CgaCtaId ;  /* 0x00000000000579c3 */ /* 0x000ea20000008800 */
[----:B------:R-:W-:Y:S01]  /*0530*/  UMOV UR7, 0x400 ;  /* 0x0000040000077882 */ /* 0x000fe20000000000 */
[----:B------:R-:W-:Y:S01]  /*0540*/  UMOV UR4, 0x1 ;  /* 0x0000000100047882 */ /* 0x000fe20000000000 */
[----:B------:R-:W-:Y:S01]  /*0550*/  ELECT P0, URZ, PT ;  /* 0x0000000000ff782f */ /* 0x000fe20003800000 */
[----:B------:R-:W-:-:S04]  /*0560*/  UIADD3 UR10, UPT, UPT, -UR4, 0x100000, URZ ;  /* 0x00100000040a7890 */ /* 0x000fc8000fffe1ff */
[----:B------:R-:W-:Y:S02]  /*0570*/  USHF.L.U32 UR11, UR10, 0xb, URZ ;  /* 0x0000000b0a0b7899 */ /* 0x000fe400080006ff */
[----:B------:R-:W-:Y:S02]  /*0580*/  USHF.L.U32 UR10, UR10, 0x1, URZ ;  /* 0x000000010a0a7899 */ /* 0x000fe400080006ff */
[----:B--2---:R-:W-:Y:S01]  /*0590*/  ULEA UR5, UR5, UR7, 0x18 ;  /* 0x0000000705057291 */ /* 0x004fe2000f8ec0ff */
[----:B------:R-:W2:Y:S11]  /*05a0*/  FENCE.VIEW.ASYNC.S ;  /* 0x00000000000073c6 */ /* 0x000eb60000000000 */
[----:B--2---:R2:W3:Y:S01]  /*05b0*/  SYNCS.EXCH.64 URZ, [UR5], UR10 ;  /* 0x0000000a05ff75b2 */ /* 0x0044e20008000100 */
[----:B------:R2:W4:Y:S01]  /*05c0*/  SYNCS.EXCH.64 URZ, [UR5+0x28], UR10 ;  /* 0x0000280a05ff75b2 */ /* 0x0005220008000100 */
[----:B------:R2:W1:Y:S01]  /*05d0*/  SYNCS.EXCH.64 URZ, [UR5+0x8], UR10 ;  /* 0x0000080a05ff75b2 */ /* 0x0004620008000100 */
[----:B------:R2:W1:Y:S01]  /*05e0*/  SYNCS.EXCH.64 URZ, [UR5+0x30], UR10 ;  /* 0x0000300a05ff75b2 */ /* 0x0004620008000100 */
[----:B------:R2:W1:Y:S01]  /*05f0*/  SYNCS.EXCH.64 URZ, [UR5+0x10], UR10 ;  /* 0x0000100a05ff75b2 */ /* 0x0004620008000100 */
[----:B------:R2:W1:Y:S01]  /*0600*/  SYNCS.EXCH.64 URZ, [UR5+0x38], UR10 ;  /* 0x0000380a05ff75b2 */ /* 0x0004620008000100 */
[----:B------:R2:W1:Y:S01]  /*0610*/  SYNCS.EXCH.64 URZ, [UR5+0x18], UR10 ;  /* 0x0000180a05ff75b2 */ /* 0x0004620008000100 */
[----:B------:R2:W1:Y:S01]  /*0620*/  SYNCS.EXCH.64 URZ, [UR5+0x40], UR10 ;  /* 0x0000400a05ff75b2 */ /* 0x0004620008000100 */
[----:B------:R2:W1:Y:S01]  /*0630*/  SYNCS.EXCH.64 URZ, [UR5+0x20], UR10 ;  /* 0x0000200a05ff75b2 */ /* 0x0004620008000100 */
[----:B------:R2:W1:Y:S01]  /*0640*/  SYNCS.EXCH.64 URZ, [UR5+0x48], UR10 ;  /* 0x0000480a05ff75b2 */ /* 0x0004620008000100 */
[----:B------:R-:W-:Y:S01]  /*0650*/  NOP ;  /* 0x0000000000007918 */ /* 0x000fe20000000000 */
.L_x_9:
[----:B------:R-:W2:Y:S01]  /*0660*/  SHFL.IDX PT, R2, R96, RZ, 0x1f ;  /* 0x00001fff60027589 */ /* 0x000ea200000e0000 */
[----:B------:R-:W-:Y:S01]  /*0670*/  NOP ;  /* 0x0000000000007918 */ /* 0x000fe20000000000 */
[----:B--2---:R-:W-:-:S13]  /*0680*/  ISETP.NE.AND P0, PT, R2, 0x1, PT ;  /* 0x000000010200780c */ /* 0x004fda0003f05270 */
[----:B------:R-:W-:Y:S05]  /*0690*/  @P0 BRA `(.L_x_10) ;  /* 0x0000000000580947 */ /* 0x000fea0003800000 */
[----:B------:R-:W2:Y:S01]  /*06a0*/  S2UR UR7, SR_CgaCtaId ;  /* 0x00000000000779c3 */ /* 0x000ea20000008800 */
[----:B------:R-:W-:Y:S01]  /*06b0*/  UMOV UR9, 0x400 ;  /* 0x0000040000097882 */ /* 0x000fe20000000000 */
[----:B------:R-:W-:Y:S01]  /*06c0*/  UMOV UR5, 0x20 ;  /* 0x0000002000057882 */ /* 0x000fe20000000000 */
[----:B------:R-:W-:Y:S01]  /*06d0*/  UMOV UR4, 0x80 ;  /* 0x0000008000047882 */ /* 0x000fe20000000000 */
[----:B------:R-:W-:-:S04]  /*06e0*/  UIADD3 UR10, UPT, UPT, -UR5, 0x100000, URZ ;  /* 0x00100000050a7890 */ /* 0x000fc8000fffe1ff */
[----:B------:R-:W-:Y:S02]  /*06f0*/  USHF.L.U32 UR11, UR10, 0xb, URZ ;  /* 0x0000000b0a0b7899 */ /* 0x000fe400080006ff */
[----:B------:R-:W-:Y:S02]  /*0700*/  USHF.L.U32 UR10, UR10, 0x1, URZ ;  /* 0x000000010a0a7899 */ /* 0x000fe400080006ff */
[----:B------:R-:W-:-:S04]  /*0710*/  UIADD3 UR4, UPT, UPT, -UR4, 0x100000, URZ ;  /* 0x0010000004047890 */ /* 0x000fc8000fffe1ff */
[----:B------:R-:W-:Y:S02]  /*0720*/  USHF.L.U32 UR5, UR4, 0xb, URZ ;  /* 0x0000000b04057899 */ /* 0x000fe400080006ff */
[----:B------:R-:W-:Y:S01]  /*0730*/  USHF.L.U32 UR4, UR4, 0x1, URZ ;  /* 0x0000000104047899 */ /* 0x000fe200080006ff */
[----:B------:R-:W-:Y:S01]  /*0740*/  ELECT P0, URZ, PT ;  /* 0x0000000000ff782f */ /* 0x000fe20003800000 */
[----:B--2---:R-:W-:Y:S01]  /*0750*/  ULEA UR7, UR7, UR9, 0x18 ;  /* 0x0000000907077291 */ /* 0x004fe2000f8ec0ff */
[----:B------:R-:W2:Y:S11]  /*0760*/  FENCE.VIEW.ASYNC.S ;  /* 0x00000000000073c6 */ /* 0x000eb60000000000 */
[----:B--2---:R2:W1:Y:S01]  /*0770*/  SYNCS.EXCH.64 URZ, [UR7+0x50], UR10 ;  /* 0x0000500a07ff75b2 */ /* 0x0044620008000100 */
        /* <DEDUP_REMOVED lines=8> */
.L_x_10:
[----:B------:R-:W3:Y:S01]  /*0800*/  SHFL.IDX PT, R2, R96, RZ, 0x1f ;  /* 0x00001fff60027589 */ /* 0x000ee200000e0000 */
[----:B------:R-:W-:Y:S01]  /*0810*/  NOP ;  /* 0x0000000000007918 */ /* 0x000fe20000000000 */
[----:B---3--:R-:W-:-:S13]  /*0820*/  ISETP.NE.AND P0, PT, R2, 0x3, PT ;  /* 0x000000030200780c */ /* 0x008fda0003f05270 */
[----:B------:R-:W-:Y:S05]  /*0830*/  @P0 BRA `(.L_x_11) ;  /* 0x0000000000300947 */ /* 0x000fea0003800000 */
[----:B--2---:R-:W2:Y:S01]  /*0840*/  S2UR UR5, SR_CgaCtaId ;  /* 0x00000000000579c3 */ /* 0x004ea20000008800 */
        /* <DEDUP_REMOVED lines=8> */
[----:B--2---:R3:W2:Y:S01]  /*08d0*/  SYNCS.EXCH.64 URZ, [UR5+0x90], UR10 ;  /* 0x0000900a05ff75b2 */ /* 0x0046a20008000100 */
[----:B------:R3:W1:Y:S02]  /*08e0*/  SYNCS.EXCH.64 URZ, [UR5+0x98], UR10 ;  /* 0x0000980a05ff75b2 */ /* 0x0006640008000100 */
[----:B---3--:R-:W-:Y:S01]  /*08f0*/  NOP ;  /* 0x0000000000007918 */ /* 0x008fe20000000000 */
.L_x_11:
[----:B------:R-:W3:Y:S01]  /*0900*/  SHFL.IDX PT, R2, R96, RZ, 0x1f ;  /* 0x00001fff60027589 */ /* 0x000ee200000e0000 */
[----:B------:R-:W-:Y:S01]  /*0910*/  NOP ;  /* 0x0000000000007918 */ /* 0x000fe20000000000 */
[----:B---3--:R-:W-:-:S13]  /*0920*/  ISETP.NE.AND P0, PT, R2, 0x4, PT ;  /* 0x000000040200780c */ /* 0x008fda0003f05270 */
[----:B------:R-:W-:Y:S05]  /*0930*/  @P0 BRA `(.L_x_12) ;  /* 0x00000000004c0947 */ /* 0x000fea0003800000 */
[----:B--2---:R-:W2:Y:S01]  /*0940*/  S2UR UR5, SR_CgaCtaId ;  /* 0x00000000000579c3 */ /* 0x004ea20000008800 */
[----:B------:R-:W-:Y:S01]  /*0950*/  UMOV UR9, 0x100 ;  /* 0x0000010000097882 */ /* 0x000fe20000000000 */
[----:B------:R-:W-:Y:S01]  /*0960*/  UMOV UR7, 0x400 ;  /* 0x0000040000077882 */ /* 0x000fe20000000000 */
[----:B------:R-:W-:Y:S01]  /*0970*/  USEL UR9, UR9, 0xe0, UP2 ;  /* 0x000000e009097887 */ /* 0x000fe20009000000 */
[----:B------:R-:W-:Y:S01]  /*0980*/  UMOV UR4, 0x1 ;  /* 0x0000000100047882 */ /* 0x000fe20000000000 */
[----:B------:R-:W-:Y:S01]  /*0990*/  ELECT P0, URZ, PT ;  /* 0x0000000000ff782f */ /* 0x000fe20003800000 */
[----:B------:R-:W-:-:S04]  /*09a0*/  UIADD3 UR10, UPT, UPT, -UR4, 0x100000, URZ ;  /* 0x00100000040a7890 */ /* 0x000fc8000fffe1ff */
[----:B------:R-:W-:Y:S02]  /*09b0*/  USHF.L.U32 UR11, UR10, 0xb, URZ ;  /* 0x0000000b0a0b7899 */ /* 0x000fe400080006ff */
[----:B------:R-:W-:Y:S02]  /*09c0*/  USHF.L.U32 UR10, UR10, 0x1, URZ ;  /* 0x000000010a0a7899 */ /* 0x000fe400080006ff */
[----:B------:R-:W-:-:S04]  /*09d0*/  UIADD3 UR12, UPT, UPT, -UR9, 0x100000, URZ ;  /* 0x00100000090c7890 */ /* 0x000fc8000fffe1ff */
[----:B------:R-:W-:Y:S02]  /*09e0*/  USHF.L.U32 UR13, UR12, 0xb, URZ ;  /* 0x0000000b0c0d7899 */ /* 0x000fe400080006ff */
[----:B------:R-:W-:Y:S02]  /*09f0*/  USHF.L.U32 UR12, UR12, 0x1, URZ ;  /* 0x000000010c0c7899 */ /* 0x000fe400080006ff */
[----:B--2---:R-:W-:Y:S01]  /*0a00*/  ULEA UR5, UR5, UR7, 0x18 ;  /* 0x0000000705057291 */ /* 0x004fe2000f8ec0ff */
[----:B------:R-:W2:Y:S11]  /*0a10*/  FENCE.VIEW.ASYNC.S ;  /* 0x00000000000073c6 */ /* 0x000eb60000000000 */
[----:B--2---:R3:W2:Y:S01]  /*0a20*/  SYNCS.EXCH.64 URZ, [UR5+0xa0], UR10 ;  /* 0x0000a00a05ff75b2 */ /* 0x0046a20008000100 */
[----:B------:R3:W1:Y:S01]  /*0a30*/  SYNCS.EXCH.64 URZ, [UR5+0xb0], UR12 ;  /* 0x0000b00c05ff75b2 */ /* 0x0006620008000100 */
[----:B------:R3:W1:Y:S01]  /*0a40*/  SYNCS.EXCH.64 URZ, [UR5+0xa8], UR10 ;  /* 0x0000a80a05ff75b2 */ /* 0x0006620008000100 */
[----:B------:R3:W1:Y:S02]  /*0a50*/  SYNCS.EXCH.64 URZ, [UR5+0xb8], UR12 ;  /* 0x0000b80c05ff75b2 */ /* 0x0006640008000100 */
[----:B---3--:R-:W-:Y:S01]  /*0a60*/  NOP ;  /* 0x0000000000007918 */ /* 0x008fe20000000000 */
.L_x_12:
[----:B------:R-:W3:Y:S01]  /*0a70*/  SHFL.IDX PT, R2, R96, RZ, 0x1f ;  /* 0x00001fff60027589 */ /* 0x000ee200000e0000 */
[----:B------:R-:W-:Y:S01]  /*0a80*/  NOP ;  /* 0x0000000000007918 */ /* 0x000fe20000000000 */
[----:B---3--:R-:W-:-:S13]  /*0a90*/  ISETP.NE.AND P0, PT, R2, 0x5, PT ;  /* 0x000000050200780c */ /* 0x008fda0003f05270 */
[----:B------:R-:W-:Y:S05]  /*0aa0*/  @P0 BRA `(.L_x_13) ;  /* 0x0000000000580947 */ /* 0x000fea0003800000 */
[----:B--2---:R-:W2:Y:S01]  /*0ab0*/  S2UR UR7, SR_CgaCtaId ;  /* 0x00000000000779c3 */ /* 0x004ea20000008800 */
        /* <DEDUP_REMOVED lines=12> */
[----:B--2---:R3:W2:Y:S01]  /*0b80*/  SYNCS.EXCH.64 URZ, [UR7+0xc0], UR10 ;  /* 0x0000c00a07ff75b2 */ /* 0x0046a20008000100 */
[----:B------:R3:W1:Y:S01]  /*0b90*/  SYNCS.EXCH.64 URZ, [UR7+0xe0], UR4 ;  /* 0x0000e00407ff75b2 */ /* 0x0006620008000100 */
[----:B------:R3:W1:Y:S01]  /*0ba0*/  SYNCS.EXCH.64 URZ, [UR7+0xc8], UR10 ;  /* 0x0000c80a07ff75b2 */ /* 0x0006620008000100 */
[----:B------:R3:W1:Y:S01]  /*0bb0*/  SYNCS.EXCH.64 URZ, [UR7+0xe8], UR4 ;  /* 0x0000e80407ff75b2 */ /* 0x0006620008000100 */
[----:B------:R3:W1:Y:S01]  /*0bc0*/  SYNCS.EXCH.64 URZ, [UR7+0xd0], UR10 ;  /* 0x0000d00a07ff75b2 */ /* 0x0006620008000100 */
[----:B------:R3:W1:Y:S01]  /*0bd0*/  SYNCS.EXCH.64 URZ, [UR7+0xf0], UR4 ;  /* 0x0000f00407ff75b2 */ /* 0x0006620008000100 */
[----:B------:R3:W1:Y:S01]  /*0be0*/  SYNCS.EXCH.64 URZ, [UR7+0xd8], UR10 ;  /* 0x0000d80a07ff75b2 */ /* 0x0006620008000100 */
[----:B------:R3:W1:Y:S02]  /*0bf0*/  SYNCS.EXCH.64 URZ, [UR7+0xf8], UR4 ;  /* 0x0000f80407ff75b2 */ /* 0x0006640008000100 */
[----:B---3--:R-:W-:Y:S01]  /*0c00*/  NOP ;  /* 0x0000000000007918 */ /* 0x008fe20000000000 */
.L_x_13:
        /* <DEDUP_REMOVED lines=18> */
.L_x_14:
[----:B--2---:R-:W2:Y:S01]  /*0d30*/  S2UR UR5, SR_CTAID.X ;  /* 0x00000000000579c3 */ /* 0x004ea20000002500 */
[----:B------:R-:W-:-:S05]  /*0d40*/  CS2R.32 R90, SR_CgaSize ;  /* 0x00000000005a7805 */ /* 0x000fca0000008a00 */
[----:B------:R-:W-:-:S05]  /*0d50*/  IMAD R90, R90, -0xa0, RZ ;  /* 0xffffff605a5a7824 */ /* 0x000fca00078e02ff */
[----:B------:R-:W-:-:S14]  /*0d60*/  R2UR UR9, R90 ;  /* 0x000000005a0972ca */ /* 0x000fdc00000e0000 */
[----:B------:R-:W3:Y:S01]  /*0d70*/  LDCU UR9, c[0x0][UR9+0x2b0] ;  /* 0x00005600090977ac */ /* 0x000ee20008000800 */
[----:B------:R-:W-:Y:S01]  /*0d80*/  NOP ;  /* 0x0000000000007918 */ /* 0x000fe20000000000 */
[----:B------:R-:W-:-:S05]  /*0d90*/  CS2R.32 R90, SR_CgaSize ;  /* 0x00000000005a7805 */ /* 0x000fca0000008a00 */
[----:B------:R-:W-:-:S05]  /*0da0*/  IMAD R90, R90, -0xa0, RZ ;  /* 0xffffff605a5a7824 */ /* 0x000fca00078e02ff */
[----:B------:R-:W-:-:S14]  /*0db0*/  R2UR UR7, R90 ;  /* 0x000000005a0772ca */ /* 0x000fdc00000e0000 */
[----:B------:R-:W4:Y:S01]  /*0dc0*/  LDCU UR7, c[0x0][UR7+0x2b4] ;  /* 0x00005680070777ac */ /* 0x000f220008000800 */
[----:B------:R-:W1:Y:S08]  /*0dd0*/  S2UR UR4, SR_CTAID.Y ;  /* 0x00000000000479c3 */ /* 0x000e700000002600 */
[----:B------:R-:W4:Y:S01]  /*0de0*/  LDC R9, c[0x0][0xb24] ;  /* 0x0002c900ff097b82 */ /* 0x000f220000000800 */
[----:B--2---:R-:W-:-:S02]  /*0df0*/  I2FP.F32.U32 R5, UR5 ;  /* 0x0000000500057c45 */ /* 0x004fc40008201000 */
[----:B------:R-:W-:-:S05]  /*0e00*/  CS2R.32 R3, SR_CgaSize ;  /* 0x0000000000037805 */ /* 0x000fca0000008a00 */
[----:B------:R-:W-:-:S06]  /*0e10*/  IMAD R3, R3, -0xa0, RZ ;  /* 0xffffff6003037824 */ /* 0x000fcc00078e02ff */
[----:B------:R-:W2:Y:S01]  /*0e20*/  LDC R3, c[0x0][R3+0x2a0] ;  /* 0x0000a80003037b82 */ /* 0x000ea20000000800 */
[----:B------:R-:W-:Y:S01]  /*0e30*/  MOV R21, UR5 ;  /* 0x0000000500157c02 */ /* 0x000fe20008000f00 */
[----:B---3--:R-:W-:Y:S01]  /*0e40*/  FMUL R5, R5, UR9 ;  /* 0x0000000905057c20 */ /* 0x008fe20008400000 */
[----:B-1----:R-:W-:Y:S02]  /*0e50*/  I2FP.F32.U32 R4, UR4 ;  /* 0x0000000400047c45 */ /* 0x002fe40008201000 */
[----:B------:R-:W-:-:S05]  /*0e60*/  CS2R.32 R2, SR_CgaSize ;  /* 0x0000000000027805 */ /* 0x000fca0000008a00 */
[----:B------:R-:W-:-:S06]  /*0e70*/  IMAD R2, R2, -0xa0, RZ ;  /* 0xffffff6002027824 */ /* 0x000fcc00078e02ff */
[----:B------:R-:W1:Y:S01]  /*0e80*/  LDC R2, c[0x0][R2+0x2a4] ;  /* 0x0000a90002027b82 */ /* 0x000e620000000800 */
[----:B------:R-:W3:Y:S01]  /*0e90*/  F2I.U32.TRUNC.NTZ R90, R5 ;  /* 0x00000005005a7305 */ /* 0x000ee2000020f000 */
[----:B------:R-:W-:Y:S01]  /*0ea0*/  MOV R20, UR4 ;  /* 0x0000000400147c02 */ /* 0x000fe20008000f00 */
[----:B----4-:R-:W-:-:S05]  /*0eb0*/  FMUL R4, R4, UR7 ;  /* 0x0000000704047c20 */ /* 0x010fca0008400000 */
[----:B------:R-:W-:Y:S01]  /*0ec0*/  BAR.SYNC.DEFER_BLOCKING 0x0 ;  /* 0x0000000000007b1d */ /* 0x000fe20000010000 */
[----:B------:R-:W-:-:S05]  /*0ed0*/  ISETP.GE.AND P0, PT, R9, 0x1, PT ;  /* 0x000000010900780c */ /* 0x000fca0003f06270 */
[----:B------:R-:W4:Y:S02]  /*0ee0*/  F2I.U32.TRUNC.NTZ R83, R4 ;  /* 0x0000000400537305 */ /* 0x000f24000020f000 */
[----:B------:R-:W1:Y:S01]  /*0ef0*/  S2UR UR36, SR_CTAID.Z ;  /* 0x00000000002479c3 */ /* 0x000e620000002700 */
[----:B---3--:R-:W-:-:S05]  /*0f00*/  IADD3 R90, PT, PT, -R90, RZ, RZ ;  /* 0x000000ff5a5a7210 */ /* 0x008fca0007ffe1ff */
[----:B--2---:R-:W-:Y:S01]  /*0f10*/  IMAD R90, R3, R90, UR5 ;  /* 0x00000005035a7e24 */ /* 0x004fe2000f8e025a */
[----:B----4-:R-:W-:-:S05]  /*0f20*/  IADD3 R83, PT, PT, -R83, RZ, RZ ;  /* 0x000000ff53537210 */ /* 0x010fca0007ffe1ff */
[----:B-1----:R-:W-:Y:S01]  /*0f30*/  IMAD R83, R2, R83, UR4 ;  /* 0x0000000402537e24 */ /* 0x002fe2000f8e0253 */
[----:B------:R-:W-:Y:S06]  /*0f40*/  @!P0 BRA `(.L_x_15) ;  /* 0x0000000000b88947 */ /* 0x000fec0003800000 */
[----:B------:R-:W1:Y:S01]  /*0f50*/  LDC.64 R4, c[0x0][0xb18] ;  /* 0x0002c600ff047b82 */ /* 0x000e620000000a00 */
[----:B------:R-:W-:-:S07]  /*0f60*/  ISETP.NE.AND P0, PT, R9, 0x1, PT ;  /* 0x000000010900780c */ /* 0x000fce0003f05270 */
[----:B------:R-:W2:Y:S08]  /*0f70*/  LDC R10, c[0x0][0xb0c] ;  /* 0x0002c300ff0a7b82 */ /* 0x000eb00000000800 */
[----:B------:R-:W3:Y:S08]  /*0f80*/  LDC R11, c[0x0][0x370] ;  /* 0x0000dc00ff0b7b82 */ /* 0x000ef00000000800 */
[----:B------:R-:W4:Y:S01]  /*0f90*/  LDC R12, c[0x0][0x374] ;  /* 0x0000dd00ff0c7b82 */ /* 0x000f220000000800 */
[----:B-1----:R-:W-:-:S07]  /*0fa0*/  ISETP.NE.AND P1, PT, R4, 0x1, PT ;  /* 0x000000010400780c */ /* 0x002fce0003f25270 */
[----:B------:R-:W3:Y:S01]  /*0fb0*/  LDC.64 R6, c[0x0][0xb10] ;  /* 0x0002c400ff067b82 */ /* 0x000ee20000000a00 */
[----:B--2---:R-:W-:-:S07]  /*0fc0*/  ISETP.NE.AND P2, PT, R10, 0x1, PT ;  /* 0x000000010a00780c */ /* 0x004fce0003f45270 */
[----:B------:R-:W1:Y:S08]  /*0fd0*/  LDC R8, c[0x0][0xb20] ;  /* 0x0002c800ff087b82 */ /* 0x000e700000000800 */
[----:B------:R-:W2:Y:S01]  /*0fe0*/  LDC.64 R2, c[0x0][0xb28] ;  /* 0x0002ca00ff027b82 */ /* 0x000ea20000000a00 */
[----:B----4-:R-:W-:-:S04]  /*0ff0*/  IMAD.HI.U32 R13, R12, R5, RZ ;  /* 0x000000050c0d7227 */ /* 0x010fc800078e00ff */
[----:B------:R-:W-:-:S04]  /*1000*/  IMAD.HI.U32 R5, R20, R5, RZ ;  /* 0x0000000514057227 */ /* 0x000fc800078e00ff */
[----:B---3--:R-:W-:-:S04]  /*1010*/  IMAD.HI.U32 R14, R11, R6, RZ ;  /* 0x000000060b0e7227 */ /* 0x008fc800078e00ff */
[C---:B------:R-:W-:Y:S01]  /*1020*/  IMAD.HI.U32 R16, R21.reuse, R6, RZ ;  /* 0x0000000615107227 */ /* 0x040fe200078e00ff */
[-C--:B------:R-:W-:Y:S02]  /*1030*/  @P2 SHF.R.U32.HI R11, RZ, R7.reuse, R14 ;  /* 0x00000007ff0b2219 */ /* 0x080fe4000001160e */
[-C--:B-1----:R-:W-:Y:S02]  /*1040*/  @P1 SHF.R.U32.HI R12, RZ, R8.reuse, R13 ;  /* 0x00000008ff0c1219 */ /* 0x082fe4000001160d */
[----:B------:R-:W-:Y:S02]  /*1050*/  SHF.R.U32.HI R5, RZ, R8, R5 ;  /* 0x00000008ff057219 */ /* 0x000fe40000011605 */
[----:B------:R-:W-:Y:S02]  /*1060*/  SHF.R.U32.HI R16, RZ, R7, R16 ;  /* 0x00000007ff107219 */ /* 0x000fe40000011610 */
[----:B------:R-:W-:Y:S01]  /*1070*/  SEL R5, R20, R5, !P1 ;  /* 0x0000000514057207 */ /* 0x000fe20004800000 */
[----:B--2---:R-:W-:Y:S01]  /*1080*/  IMAD.HI.U32 R14, R12, R2, RZ ;  /* 0x000000020c0e7227 */ /* 0x004fe200078e00ff */
[----:B------:R-:W-:-:S02]  /*1090*/  SEL R7, R21, R16, !P2 ;  /* 0x0000001015077207 */ /* 0x000fc40005000000 */
[----:B------:R-:W-:Y:S01]  /*10a0*/  IADD3 R13, PT, PT, -R5, RZ, RZ ;  /* 0x000000ff050d7210 */ /* 0x000fe20007ffe1ff */
[----:B------:R-:W-:Y:S01]  /*10b0*/  IMAD.HI.U32 R6, R11, R2, RZ ;  /* 0x000000020b067227 */ /* 0x000fe200078e00ff */
[----:B------:R-:W-:-:S03]  /*10c0*/  @P0 SHF.R.U32.HI R12, RZ, R3, R14 ;  /* 0x00000003ff0c0219 */ /* 0x000fc6000001160e */
[----:B------:R-:W-:Y:S01]  /*10d0*/  IMAD R13, R4, R13, R20 ;  /* 0x0000000d040d7224 */ /* 0x000fe200078e0214 */
[----:B------:R-:W-:Y:S01]  /*10e0*/  @P0 SHF.R.U32.HI R11, RZ, R3, R6 ;  /* 0x00000003ff0b0219 */ /* 0x000fe20000011606 */
[----:B------:R-:W-:-:S04]  /*10f0*/  IMAD R12, R12, R9, RZ ;  /* 0x000000090c0c7224 */ /* 0x000fc800078e02ff */
[----:B------:R-:W-:Y:S01]  /*1100*/  IMAD R6, R11, R9, RZ ;  /* 0x000000090b067224 */ /* 0x000fe200078e02ff */
[----:B------:R-:W-:-:S04]  /*1110*/  ISETP.GE.AND P1, PT, R5, R12, PT ;  /* 0x0000000c0500720c */ /* 0x000fc80003f26270 */
[----:B------:R-:W-:Y:S01]  /*1120*/  ISETP.GE.OR P1, PT, R7, R6, P1 ;  /* 0x000000060700720c */ /* 0x000fe20000f26670 */
[----:B------:R-:W-:-:S05]  /*1130*/  IMAD.HI.U32 R6, R5, R2, RZ ;  /* 0x0000000205067227 */ /* 0x000fca00078e00ff */
[----:B------:R-:W-:-:S04]  /*1140*/  SHF.R.U32.HI R6, RZ, R3, R6 ;  /* 0x00000003ff067219 */ /* 0x000fc80000011606 */
[----:B------:R-:W-:-:S03]  /*1150*/  SEL R6, R5, R6, !P0 ;  /* 0x0000000605067207 */ /* 0x000fc60004000000 */
[----:B------:R-:W-:Y:S01]  /*1160*/  @!P1 IMAD.HI.U32 R8, R7, R2, RZ ;  /* 0x0000000207089227 */ /* 0x000fe200078e00ff */
[----:B------:R-:W-:-:S04]  /*1170*/  IADD3 R2, PT, PT, -R6, RZ, RZ ;  /* 0x000000ff06027210 */ /* 0x000fc80007ffe1ff */
[----:B------:R-:W-:Y:S01]  /*1180*/  @!P1 SHF.R.U32.HI R8, RZ, R3, R8 ;  /* 0x00000003ff089219 */ /* 0x000fe20000011608 */
[----:B------:R-:W-:-:S03]  /*1190*/  IMAD R2, R9, R2, R5 ;  /* 0x0000000209027224 */ /* 0x000fc600078e0205 */
[----:B------:R-:W-:-:S05]  /*11a0*/  @!P1 SEL R3, R7, R8, !P0 ;  /* 0x0000000807039207 */ /* 0x000fca0004000000 */
[--C-:B------:R-:W-:Y:S02]  /*11b0*/  @!P1 IMAD.IADD R6, R6, 0x1, -R3.reuse ;  /* 0x0000000106069824 */ /* 0x100fe400078e0a03 */
[----:B------:R-:W-:Y:S01]  /*11c0*/  @!P1 IMAD R3, R2, R11, R3 ;  /* 0x0000000b02039224 */ /* 0x000fe200078e0203 */
[----:B------:R-:W-:Y:S01]  /*11d0*/  IADD3 R2, PT, PT, -R7, RZ, RZ ;  /* 0x000000ff07027210 */ /* 0x000fe20007ffe1ff */
[----:B------:R-:W-:Y:S02]  /*11e0*/  @!P1 IMAD R5, R6, R9, R7 ;  /* 0x0000000906059224 */ /* 0x000fe400078e0207 */
[----:B------:R-:W-:Y:S02]  /*11f0*/  @!P1 IMAD.MOV.U32 R7, RZ, RZ, R3 ;  /* 0x000000ffff079224 */ /* 0x000fe400078e0003 */
[----:B------:R-:W-:Y:S02]  /*1200*/  IMAD R2, R10, R2, R21 ;  /* 0x000000020a027224 */ /* 0x000fe400078e0215 */
[----:B------:R-:W-:-:S02]  /*1210*/  IMAD R20, R5, R4, R13 ;  /* 0x0000000405147224 */ /* 0x000fc400078e020d */
[----:B------:R-:W-:Y:S02]  /*1220*/  IMAD R21, R7, R10, R2 ;  /* 0x0000000a07157224 */ /* 0x000fe400078e0202 */
.L_x_15:
[----:B------:R-:W1:Y:S01]  /*1230*/  LDCU UR4, c[0x0][0xb30] ;  /* 0x00016600ff0477ac */ /* 0x000e620008000800 */
[----:B------:R-:W2:Y:S08]  /*1240*/  S2UR UR37, SR_CgaCtaId ;  /* 0x00000000002579c3 */ /* 0x000eb00000008800 */
[----:B------:R-:W3:Y:S01]  /*1250*/  LDC R40, c[0x0][0xb24] ;  /* 0x0002c900ff287b82 */ /* 0x000ee20000000800 */
[----:B-1----:R-:W-:-:S09]  /*1260*/  UISETP.NE.AND UP1, UPT, UR4, 0x1, UPT ;  /* 0x000000010400788c */ /* 0x002fd2000bf25270 */
[----:B--2---:R-:W-:Y:S05]  /*1270*/  BRA.U UP1, `(.L_x_16) ;  /* 0x0000000101407547 */ /* 0x004fea000b800000 */
[----:B------:R-:W1:Y:S08]  /*1280*/  LDC.64 R4, c[0x0][0xb10] ;  /* 0x0002c400ff047b82 */ /* 0x000e700000000a00 */
[----:B------:R-:W2:Y:S08]  /*1290*/  LDC.64 R2, c[0x0][0xb18] ;  /* 0x0002c600ff027b82 */ /* 0x000eb00000000a00 */
[----:B------:R-:W4:Y:S08]  /*12a0*/  LDC R6, c[0x0][0xb20] ;  /* 0x0002c800ff067b82 */ /* 0x000f300000000800 */
[----:B------:R-:W3:Y:S01]  /*12b0*/  LDC R8, c[0x0][0xb0c] ;  /* 0x0002c300ff087b82 */ /* 0x000ee20000000800 */
[----:B-1----:R-:W-:-:S05]  /*12c0*/  IMAD.HI.U32 R4, R21, R4, RZ ;  /* 0x0000000415047227 */ /* 0x002fca00078e00ff */
[----:B------:R-:W-:Y:S01]  /*12d0*/  SHF.R.U32.HI R4, RZ, R5, R4 ;  /* 0x00000005ff047219 */ /* 0x000fe20000011604 */
[----:B--2---:R-:W-:Y:S01]  /*12e0*/  IMAD.HI.U32 R3, R20, R3, RZ ;  /* 0x0000000314037227 */ /* 0x004fe200078e00ff */
[----:B------:R-:W-:-:S04]  /*12f0*/  ISETP.NE.AND P0, PT, R2, 0x1, PT ;  /* 0x000000010200780c */ /* 0x000fc80003f05270 */
[----:B----4-:R-:W-:-:S04]  /*1300*/  SHF.R.U32.HI R3, RZ, R6, R3 ;  /* 0x00000006ff037219 */ /* 0x010fc80000011603 */
[----:B------:R-:W-:Y:S02]  /*1310*/  SEL R3, R20, R3, !P0 ;  /* 0x0000000314037207 */ /* 0x000fe40004000000 */
[----:B---3--:R-:W-:-:S04]  /*1320*/  ISETP.NE.AND P1, PT, R8, 0x1, PT ;  /* 0x000000010800780c */ /* 0x008fc80003f25270 */
[----:B------:R-:W-:-:S05]  /*1330*/  SEL R4, R21, R4, !P1 ;  /* 0x0000000415047207 */ /* 0x000fca0004800000 */
[----:B------:R-:W-:Y:S02]  /*1340*/  IMAD.IADD R5, R3, 0x1, -R4 ;  /* 0x0000000103057824 */ /* 0x000fe400078e0a04 */
[----:B------:R-:W-:Y:S02]  /*1350*/  IMAD.IADD R3, R4, 0x1, -R3 ;  /* 0x0000000104037824 */ /* 0x000fe400078e0a03 */
[----:B------:R-:W-:Y:S02]  /*1360*/  IMAD R21, R5, R8, R21 ;  /* 0x0000000805157224 */ /* 0x000fe400078e0215 */
[----:B------:R-:W-:-:S07]  /*1370*/  IMAD R20, R3, R2, R20 ;  /* 0x0000000203147224 */ /* 0x000fce00078e0214 */
.L_x_16:
[----:B------:R-:W-:Y:S01]  /*1380*/  BAR.SYNC.DEFER_BLOCKING 0x0 ;  /* 0x0000000000007b1d */ /* 0x000fe20000010000 */
[----:B------:R-:W-:Y:S01]  /*1390*/  UISETP.NE.AND UP1, UPT, UR8, 0x2, UPT ;  /* 0x000000020800788c */ /* 0x000fe2000bf25270 */
[----:B------:R-:W-:Y:S02]  /*13a0*/  ISETP.NE.OR P5, PT, R0, 0x2, !P5 ;  /* 0x000000020000780c */ /* 0x000fe40006fa5670 */
[----:B------:R-:W-:-:S06]  /*13b0*/  LOP3.LUT R2, R103, 0x1f, RZ, 0xc0, !PT ;  /* 0x0000001f67027812 */ /* 0x000fcc00078ec0ff */
[----:B------:R-:W-:Y:S05]  /*13c0*/  BRA.U UP1, `(.L_x_17) ;  /* 0x0000001101b07547 */ /* 0x000fea000b800000 */
[----:B------:R-:W1:Y:S01]  /*13d0*/  LDCU UR13, c[0x0][0x38c] ;  /* 0x00007180ff0d77ac */ /* 0x000e620008000800 */
[----:B------:R-:W2:Y:S01]  /*13e0*/  LDC R9, c[0x0][0x370] ;  /* 0x0000dc00ff097b82 */ /* 0x000ea20000000800 */
[----:B------:R-:W-:Y:S01]  /*13f0*/  PLOP3.LUT P1, PT, PT, PT, UP2, 0x80, 0x8 ;  /* 0x000000000008781c */ /* 0x000fe20003f2f028 */
[----:B------:R-:W-:Y:S01]  /*1400*/  IMAD.MOV.U32 R15, RZ, RZ, 0x1 ;  /* 0x00000001ff0f7424 */ /* 0x000fe200078e00ff */
[----:B------:R-:W-:Y:S01]  /*1410*/  ISETP.EQ.OR P4, PT, R2, RZ, P5 ;  /* 0x000000ff0200720c */ /* 0x000fe20002f82670 */
[----:B------:R-:W-:Y:S01]  /*1420*/  IMAD.MOV.U32 R14, RZ, RZ, RZ ;  /* 0x000000ffff0e7224 */ /* 0x000fe200078e00ff */
[----:B------:R-:W-:Y:S02]  /*1430*/  PLOP3.LUT P1, PT, P1, PT, PT, 0x8, 0x80 ;  /* 0x000000000080781c */ /* 0x000fe40000f2e170 */
[----:B------:R-:W-:Y:S01]  /*1440*/  CS2R R12, SRZ ;  /* 0x00000000000c7805 */ /* 0x000fe2000001ff00 */
[----:B------:R-:W-:Y:S01]  /*1450*/  IMAD.MOV.U32 R10, RZ, RZ, 0x1 ;  /* 0x00000001ff0a7424 */ /* 0x000fe200078e00ff */
[----:B------:R-:W4:Y:S01]  /*1460*/  LDC R0, c[0x0][0x374] ;  /* 0x0000dd00ff007b82 */ /* 0x000f220000000800 */
[----:B------:R-:W2:Y:S01]  /*1470*/  LDCU.64 UR22, c[0x0][0x348] ;  /* 0x00006900ff1677ac */ /* 0x000ea20008000a00 */
[----:B------:R-:W-:Y:S01]  /*1480*/  UMOV UR6, URZ ;  /* 0x000000ff00067c82 */ /* 0x000fe20008000000 */
[----:B-1----:R-:W-:-:S04]  /*1490*/  UIADD3 UR5, UPT, UPT, UR13, 0x7f, URZ ;  /* 0x0000007f0d057890 */ /* 0x002fc8000fffe0ff */
[----:B------:R-:W-:-:S04]  /*14a0*/  USHF.R.S32.HI UR4, URZ, 0x1f, UR5 ;  /* 0x0000001fff047899 */ /* 0x000fc80008011405 */
[----:B------:R-:W-:-:S04]  /*14b0*/  ULEA.HI UR4, UR4, UR5, URZ, 0x7 ;  /* 0x0000000504047291 */ /* 0x000fc8000f8f38ff */
[----:B------:R-:W-:Y:S02]  /*14c0*/  USHF.R.S32.HI UR15, URZ, 0x7, UR4 ;  /* 0x00000007ff0f7899 */ /* 0x000fe40008011404 */
[----:B------:R-:W-:Y:S02]  /*14d0*/  UIADD3 UR4, UPT, UPT, UR13, -0x1, URZ ;  /* 0xffffffff0d047890 */ /* 0x000fe4000fffe0ff */
[----:B------:R-:W-:Y:S02]  /*14e0*/  UISETP.LT.U32.AND UP0, UPT, UR15, 0x5, UPT ;  /* 0x000000050f00788c */ /* 0x000fe4000bf01070 */
[----:B------:R-:W-:Y:S02]  /*14f0*/  UISETP.GE.U32.AND UP1, UPT, UR4, -0xff, UPT ;  /* 0xffffff010400788c */ /* 0x000fe4000bf26070 */
[----:B------:R-:W-:Y:S02]  /*1500*/  USEL UR14, UR15, 0x5, UP0 ;  /* 0x000000050f0e7887 */ /* 0x000fe40008000000 */
[----:B------:R-:W-:-:S02]  /*1510*/  UIADD3 UR13, UPT, UPT, UR13, 0xfe, URZ ;  /* 0x000000fe0d0d7890 */ /* 0x000fc4000fffe0ff */
[----:B------:R-:W-:Y:S02]  /*1520*/  UIADD3 UR5, UPT, UPT, UR14, -0x1, URZ ;  /* 0xffffffff0e057890 */ /* 0x000fe4000fffe0ff */
[----:B------:R-:W-:-:S03]  /*1530*/  UIADD3 UR7, UPT, UPT, UR15, -UR14, URZ ;  /* 0x8000000e0f077290 */ /* 0x000fc6000fffe0ff */
[----:B------:R-:W-:-:S04]  /*1540*/  @UP1 UIADD3 UR5, UPT, UPT, UR14, URZ, URZ ;  /* 0x000000ff0e051290 */ /* 0x000fc8000fffe0ff */
[----:B--2---:R-:W-:-:S12]  /*1550*/  UIADD3 UR5, UPT, UPT, UR5, 0x1, URZ ;  /* 0x0000000105057890 */ /* 0x004fd8000fffe0ff */
.L_x_35:
[----:B------:R-:W-:Y:S01]  /*1560*/  UISETP.NE.AND UP0, UPT, UR37, URZ, UPT ;  /* 0x000000ff2500728c */ /* 0x000fe2000bf05270 */
[----:B------:R-:W1:Y:S08]  /*1570*/  S2UR UR37, SR_CgaCtaId ;  /* 0x00000000002579c3 */ /* 0x000e700000008800 */
[----:B------:R-:W-:Y:S05]  /*1580*/  BRA.U UP0, `(.L_x_18) ;  /* 0x0000000100347547 */ /* 0x000fea000b800000 */
[----:B------:R-:W2:Y:S01]  /*1590*/  S2R R2, SR_CgaCtaId ;  /* 0x0000000000027919 */ /* 0x000ea20000008800 */
[----:B------:R-:W-:-:S04]  /*15a0*/  MOV R3, 0x400 ;  /* 0x0000040000037802 */ /* 0x000fc80000000f00 */
[----:B--2---:R-:W-:Y:S02]  /*15b0*/  LEA R3, R2, R3, 0x18 ;  /* 0x0000000302037211 */ /* 0x004fe400078ec0ff */
[----:B------:R-:W-:-:S03]  /*15c0*/  SHF.L.U32 R2, R10, 0x1f, RZ ;  /* 0x0000001f0a027819 */ /* 0x000fc600000006ff */
[----:B------:R-:W-:-:S04]  /*15d0*/  IMAD R3, R12, 0x8, R3 ;  /* 0x000000080c037824 */ /* 0x000fc800078e0203 */
[----:B------:R-:W2:Y:S02]  /*15e0*/  SYNCS.PHASECHK.TRANS64.TRYWAIT P0, [R3+URZ+0x110], R2 ;  /* 0x00011002030075a7 */ /* 0x000ea400080011ff */
[----:B--2---:R-:W-:Y:S05]  /*15f0*/  @!P0 BRA `(.L_x_19) ;  /* 0x0000007800f88947 */ /* 0x004fea0003800000 */
.L_x_126:
[----:B------:R-:W-:Y:S01]  /*1600*/  VIADD R12, R12, 0x1 ;  /* 0x000000010c0c7836 */ /* 0x000fe20000000000 */
[----:B------:R2:W-:Y:S04]  /*1610*/  SYNCS.ARRIVE.TRANS64.A1T0 RZ, [R3+URZ+0x100], RZ ;  /* 0x000100ff03ff79a7 */ /* 0x0005e800081000ff */
[----:B------:R-:W-:-:S04]  /*1620*/  ISETP.NE.AND P0, PT, R12, 0x2, PT ;  /* 0x000000020c00780c */ /* 0x000fc80003f05270 */
[----:B------:R-:W-:Y:S02]  /*1630*/  SEL R12, R12, RZ, P0 ;  /* 0x000000ff0c0c7207 */ /* 0x000fe40000000000 */
[----:B--2---:R-:W-:-:S04]  /*1640*/  SEL R3, RZ, 0x1, P0 ;  /* 0x00000001ff037807 */ /* 0x004fc80000000000 */
[----:B------:R-:W-:-:S07]  /*1650*/  LOP3.LUT R10, R10, R3, RZ, 0x3c, !PT ;  /* 0x000000030a0a7212 */ /* 0x000fce00078e3cff */
.L_x_18:
[----:B------:R-:W-:Y:S01]  /*1660*/  UMOV UR4, 0x400 ;  /* 0x0000040000047882 */ /* 0x000fe20000000000 */
[----:B------:R-:W-:Y:S01]  /*1670*/  SHF.L.U32 R2, R15, 0x1f, RZ ;  /* 0x0000001f0f027819 */ /* 0x000fe200000006ff */
[----:B-1----:R-:W-:Y:S01]  /*1680*/  ULEA UR4, UR37, UR4, 0x18 ;  /* 0x0000000425047291 */ /* 0x002fe2000f8ec0ff */
[----:B------:R-:W-:Y:S01]  /*1690*/  R2UR UR35, R21 ;  /* 0x00000000152372ca */ /* 0x000fe200000e0000 */
[----:B------:R-:W-:Y:S01]  /*16a0*/  UISETP.GE.U32.AND UP0, UPT, UR13, 0xff, UPT ;  /* 0x000000ff0d00788c */ /* 0x000fe2000bf06070 */
[----:B------:R-:W-:Y:S01]  /*16b0*/  R2UR UR18, R20 ;  /* 0x00000000141272ca */ /* 0x000fe200000e0000 */
[----:B------:R-:W-:Y:S01]  /*16c0*/  ULEA UR8, UR6, UR4, 0x3 ;  /* 0x0000000406087291 */ /* 0x000fe2000f8e18ff */
[----:B------:R-:W-:-:S08]  /*16d0*/  UMOV UR21, URZ ;  /* 0x000000ff00157c82 */ /* 0x000fd00008000000 */
[----:B------:R1:W2:Y:S01]  /*16e0*/  SYNCS.PHASECHK.TRANS64.TRYWAIT P0, [UR8+0x28], R2 ;  /* 0x00002802ff0075a7 */ /* 0x0002a20008001108 */
[----:B------:R-:W-:Y:S02]  /*16f0*/  USHF.L.U32 UR35, UR35, 0x6, URZ ;  /* 0x0000000623237899 */ /* 0x000fe400080006ff */
[----:B------:R-:W-:Y:S01]  /*1700*/  USHF.L.U32 UR18, UR18, 0x8, URZ ;  /* 0x0000000812127899 */ /* 0x000fe200080006ff */
[----:B------:R-:W-:Y:S11]  /*1710*/  BRA.U !UP0, `(.L_x_20) ;  /* 0x0000000108c07547 */ /* 0x000ff6000b800000 */
[----:B------:R-:W-:Y:S01]  /*1720*/  UIADD3 UR10, UPT, UPT, UR18, 0x80, URZ ;  /* 0x00000080120a7890 */ /* 0x000fe2000fffe0ff */
[----:B------:R-:W-:Y:S01]  /*1730*/  UMOV UR24, URZ ;  /* 0x000000ff00187c82 */ /* 0x000fe20008000000 */
[----:B------:R-:W-:-:S10]  /*1740*/  UMOV UR25, UR6 ;  /* 0x0000000600197c82 */ /* 0x000fd40008000000 */
.L_x_25:
[----:B-1----:R-:W-:Y:S01]  /*1750*/  ULEA UR33, UR25, UR4, 0x3 ;  /* 0x0000000419217291 */ /* 0x002fe2000f8e18ff */
[----:B--2---:R-:W-:Y:S01]  /*1760*/  @!P5 MOV R3, 0xa000 ;  /* 0x0000a0000003d802 */ /* 0x004fe20000000f00 */
[----:B--2---:R-:W-:Y:S10]  /*1770*/  @P0 BRA `(.L_x_21) ;  /* 0x00000000000c0947 */ /* 0x004ff40003800000 */
[----:B------:R-:W-:-:S04]  /*1780*/  SHF.L.U32 R5, R15, 0x1f, RZ ;  /* 0x0000001f0f057819 */ /* 0x000fc800000006ff */
[----:B------:R-:W2:Y:S02]  /*1790*/  SYNCS.PHASECHK.TRANS64.TRYWAIT P0, [UR33+0x28], R5 ;  /* 0x00002805ff0075a7 */ /* 0x000ea40008001121 */
[----:B--2---:R-:W-:Y:S05]  /*17a0*/  @!P0 BRA `(.L_x_22) ;  /* 0x0000007800a08947 */ /* 0x004fea0003800000 */
.L_x_21:
[----:B------:R2:W-:Y:S01]  /*17b0*/  @!P5 SYNCS.ARRIVE.TRANS64 RZ, [UR33], R3 ;  /* 0x00000003ffffd9a7 */ /* 0x0005e20008000021 */
[----:B------:R-:W-:Y:S04]  /*17c0*/  BSSY.RECONVERGENT B0, `(.L_x_23) ;  /* 0x0000003000007945 */ /* 0x000fe80003800200 */
[----:B------:R-:W-:Y:S05]  /*17d0*/  @P4 BRA `(.L_x_24) ;  /* 0x0000000000044947 */ /* 0x000fea0003800000 */
[----:B------:R-:W-:Y:S05]  /*17e0*/  BPT.TRAP 0x1 ;  /* 0x000000040000795c */ /* 0x000fea0000300000 */
.L_x_24:
[----:B------:R-:W-:Y:S05]  /*17f0*/  BSYNC.RECONVERGENT B0 ;  /* 0x0000000000007941 */ /* 0x000fea0003800200 */
.L_x_23:
[----:B------:R-:W-:Y:S02]  /*1800*/  UIADD3 UR6, UPT, UPT, UR25, 0x1, URZ ;  /* 0x0000000119067890 */ /* 0x000fe4000fffe0ff */
[----:B------:R-:W-:Y:S02]  /*1810*/  ULEA UR32, UR25, UR4, 0xd ;  /* 0x0000000419207291 */ /* 0x000fe4000f8e68ff */
[----:B------:R-:W-:Y:S02]  /*1820*/  UISETP.NE.AND UP0, UPT, UR6, 0x5, UPT ;  /* 0x000000050600788c */ /* 0x000fe4000bf05270 */
[----:B------:R-:W-:Y:S02]  /*1830*/  UIADD3 UR30, UP1, UPT, UR22, 0x80, URZ ;  /* 0x00000080161e7890 */ /* 0x000fe4000ff3e0ff */
[----:B------:R-:W-:Y:S02]  /*1840*/  USEL UR9, URZ, 0x1, UP0 ;  /* 0x00000001ff097887 */ /* 0x000fe40008000000 */
[----:B------:R-:W-:-:S02]  /*1850*/  USEL UR6, UR6, URZ, UP0 ;  /* 0x000000ff06067287 */ /* 0x000fc40008000000 */
[----:B------:R-:W-:Y:S02]  /*1860*/  UIADD3 UR28, UP0, UPT, UR22, 0x180, URZ ;  /* 0x00000180161c7890 */ /* 0x000fe4000ff1e0ff */
[----:B------:R-:W-:Y:S01]  /*1870*/  ULEA UR8, UR6, UR4, 0x3 ;  /* 0x0000000406087291 */ /* 0x000fe2000f8e18ff */
[----:B------:R-:W-:Y:S01]  /*1880*/  LOP3.LUT R15, R15, UR9, RZ, 0x3c, !PT ;  /* 0x000000090f0f7c12 */ /* 0x000fe2000f8e3cff */
[----:B------:R-:W-:Y:S02]  /*1890*/  USHF.L.U32 UR34, UR24, 0x7, URZ ;  /* 0x0000000718227899 */ /* 0x000fe400080006ff */
[----:B------:R-:W-:Y:S01]  /*18a0*/  UIADD3.X UR31, UPT, UPT, URZ, UR23, URZ, UP1, !UPT ;  /* 0x00000017ff1f7290 */ /* 0x000fe20008ffe4ff */
[----:B-1----:R-:W-:Y:S01]  /*18b0*/  SHF.L.U32 R2, R15, 0x1f, RZ ;  /* 0x0000001f0f027819 */ /* 0x002fe200000006ff */
[----:B------:R-:W-:Y:S02]  /*18c0*/  UIADD3 UR32, UPT, UPT, UR32, 0x6400, URZ ;  /* 0x0000640020207890 */ /* 0x000fe4000fffe0ff */
[----:B------:R-:W-:Y:S01]  /*18d0*/  UIADD3.X UR29, UPT, UPT, URZ, UR23, URZ, UP0, !UPT ;  /* 0x00000017ff1d7290 */ /* 0x000fe200087fe4ff */
[----:B------:R1:W1:Y:S01]  /*18e0*/  SYNCS.PHASECHK.TRANS64.TRYWAIT P0, [UR8+0x28], R2 ;  /* 0x00002802ff0075a7 */ /* 0x0002620008001108 */
[----:B------:R-:W-:Y:S01]  /*18f0*/  ULEA UR8, UR25, UR4, 0xf ;  /* 0x0000000419087291 */ /* 0x000fe2000f8e78ff */
[----:B------:R-:W-:Y:S01]  /*1900*/  UMOV UR26, 0x0 ;  /* 0x00000000001a7882 */ /* 0x000fe20000000000 */
[----:B------:R-:W-:-:S02]  /*1910*/  UMOV UR27, 0x10000000 ;  /* 0x10000000001b7882 */ /* 0x000fc40000000000 */
[----:B------:R-:W-:Y:S01]  /*1920*/  UIADD3 UR16, UPT, UPT, UR8, 0x10400, URZ ;  /* 0x0001040008107890 */ /* 0x000fe2000fffe0ff */
[----:B------:R1:W-:Y:S01]  /*1930*/  UTMALDG.3D [UR32], [UR30], desc[UR26] ;  /* 0x00001a201e0075b4 */ /* 0x0003e20008011000 */
[----:B------:R-:W-:Y:S01]  /*1940*/  UIADD3 UR8, UPT, UPT, UR8, 0x14400, URZ ;  /* 0x0001440008087890 */ /* 0x000fe2000fffe0ff */
[----:B------:R-:W-:Y:S01]  /*1950*/  UMOV UR17, UR33 ;  /* 0x0000002100117c82 */ /* 0x000fe20008000000 */
[----:B------:R-:W-:Y:S01]  /*1960*/  UMOV UR20, UR36 ;  /* 0x0000002400147c82 */ /* 0x000fe20008000000 */
[----:B------:R-:W-:Y:S01]  /*1970*/  UMOV UR19, UR34 ;  /* 0x0000002200137c82 */ /* 0x000fe20008000000 */
[----:B------:R-:W-:Y:S01]  /*1980*/  UMOV UR12, UR36 ;  /* 0x00000024000c7c82 */ /* 0x000fe20008000000 */
[----:B------:R-:W-:Y:S01]  /*1990*/  UMOV UR9, UR33 ;  /* 0x0000002100097c82 */ /* 0x000fe20008000000 */
[----:B------:R-:W-:Y:S01]  /*19a0*/  UMOV UR11, UR34 ;  /* 0x00000022000b7c82 */ /* 0x000fe20008000000 */
[----:B------:R1:W-:Y:S01]  /*19b0*/  UTMALDG.3D [UR16], [UR28], desc[UR26] ;  /* 0x00001a101c0075b4 */ /* 0x0003e20008011000 */
[----:B------:R-:W-:Y:S01]  /*19c0*/  UIADD3 UR24, UPT, UPT, UR24, 0x1, URZ ;  /* 0x0000000118187890 */ /* 0x000fe2000fffe0ff */
[----:B------:R-:W-:Y:S01]  /*19d0*/  UMOV UR21, UR5 ;  /* 0x0000000500157c82 */ /* 0x000fe20008000000 */
[----:B------:R-:W-:-:S02]  /*19e0*/  UMOV UR25, UR6 ;  /* 0x0000000600197c82 */ /* 0x000fc40008000000 */
[----:B------:R-:W-:Y:S01]  /*19f0*/  UISETP.NE.AND UP0, UPT, UR24, UR5, UPT ;  /* 0x000000051800728c */ /* 0x000fe2000bf05270 */
[----:B------:R1:W-:Y:S08]  /*1a00*/  UTMALDG.3D [UR8], [UR28], desc[UR26] ;  /* 0x00001a081c0075b4 */ /* 0x0003f00008011000 */
[----:B------:R-:W-:Y:S05]  /*1a10*/  BRA.U UP0, `(.L_x_25) ;  /* 0xfffffffd004c7547 */ /* 0x000fea000b83ffff */
.L_x_20:
[----:B-1----:R-:W-:Y:S01]  /*1a20*/  ULEA UR8, UR6, UR4, 0x3 ;  /* 0x0000000406087291 */ /* 0x002fe2000f8e18ff */
[----:B------:R-:W-:Y:S01]  /*1a30*/  SHF.L.U32 R2, R15, 0x1f, RZ ;  /* 0x0000001f0f027819 */ /* 0x000fe200000006ff */
[----:B------:R-:W-:Y:S01]  /*1a40*/  @!P1 SYNCS.ARRIVE.TRANS64.A1T0 RZ, [UR4+0x98], RZ ;  /* 0x000098ffffff99a7 */ /* 0x000fe20008100004 */
[----:B------:R-:W-:-:S06]  /*1a50*/  UISETP.GT.AND UP0, UPT, UR15, UR14, UPT ;  /* 0x0000000e0f00728c */ /* 0x000fcc000bf04270 */
[----:B--2---:R1:W2:Y:S03]  /*1a60*/  SYNCS.PHASECHK.TRANS64.TRYWAIT P0, [UR8+0x28], R2 ;  /* 0x00002802ff0075a7 */ /* 0x0042a60008001108 */
[----:B------:R-:W-:Y:S05]  /*1a70*/  BRA.U !UP0, `(.L_x_26) ;  /* 0x0000000108c47547 */ /* 0x000fea000b800000 */
[----:B------:R-:W-:Y:S02]  /*1a80*/  UIADD3 UR29, UPT, UPT, UR7, UR21, URZ ;  /* 0x00000015071d7290 */ /* 0x000fe4000fffe0ff */
[----:B------:R-:W-:Y:S01]  /*1a90*/  UIADD3 UR10, UPT, UPT, UR18, 0x80, URZ ;  /* 0x00000080120a7890 */ /* 0x000fe2000fffe0ff */
[----:B------:R-:W-:-:S11]  /*1aa0*/  UMOV UR34, UR6 ;  /* 0x0000000600227c82 */ /* 0x000fd60008000000 */
.L_x_31:
[----:B-1----:R-:W-:Y:S01]  /*1ab0*/  ULEA UR25, UR34, UR4, 0x3 ;  /* 0x0000000422197291 */ /* 0x002fe2000f8e18ff */
[----:B--2---:R-:W-:Y:S01]  /*1ac0*/  @!P5 MOV R3, 0xa000 ;  /* 0x0000a0000003d802 */ /* 0x004fe20000000f00 */
[----:B--2---:R-:W-:Y:S10]  /*1ad0*/  @P0 BRA `(.L_x_27) ;  /* 0x00000000000c0947 */ /* 0x004ff40003800000 */
[----:B------:R-:W-:-:S04]  /*1ae0*/  SHF.L.U32 R5, R15, 0x1f, RZ ;  /* 0x0000001f0f057819 */ /* 0x000fc800000006ff */
[----:B------:R-:W2:Y:S02]  /*1af0*/  SYNCS.PHASECHK.TRANS64.TRYWAIT P0, [UR25+0x28], R5 ;  /* 0x00002805ff0075a7 */ /* 0x000ea40008001119 */
[----:B--2---:R-:W-:Y:S05]  /*1b00*/  @!P0 BRA `(.L_x_28) ;  /* 0x0000007400e08947 */ /* 0x004fea0003800000 */
.L_x_27:
[----:B------:R2:W-:Y:S01]  /*1b10*/  @!P5 SYNCS.ARRIVE.TRANS64 RZ, [UR25], R3 ;  /* 0x00000003ffffd9a7 */ /* 0x0005e20008000019 */
[----:B------:R-:W-:Y:S04]  /*1b20*/  BSSY.RECONVERGENT B0, `(.L_x_29) ;  /* 0x0000003000007945 */ /* 0x000fe80003800200 */
[----:B------:R-:W-:Y:S05]  /*1b30*/  @P4 BRA `(.L_x_30) ;  /* 0x0000000000044947 */ /* 0x000fea0003800000 */
[----:B------:R-:W-:Y:S05]  /*1b40*/  BPT.TRAP 0x1 ;  /* 0x000000040000795c */ /* 0x000fea0000300000 */
.L_x_30:
[----:B------:R-:W-:Y:S05]  /*1b50*/  BSYNC.RECONVERGENT B0 ;  /* 0x0000000000007941 */ /* 0x000fea0003800200 */
.L_x_29:
        /* <DEDUP_REMOVED lines=10> */
[----:B------:R-:W-:Y:S01]  /*1c00*/  UIADD3 UR24, UPT, UPT, UR24, 0x6400, URZ ;  /* 0x0000640018187890 */ /* 0x000fe2000fffe0ff */
[----:B-1----:R-:W-:Y:S01]  /*1c10*/  SHF.L.U32 R2, R15, 0x1f, RZ ;  /* 0x0000001f0f027819 */ /* 0x002fe200000006ff */
[----:B------:R-:W-:Y:S02]  /*1c20*/  UIADD3.X UR39, UPT, UPT, URZ, UR23, URZ, UP1, !UPT ;  /* 0x00000017ff277290 */ /* 0x000fe40008ffe4ff */
[----:B------:R-:W-:Y:S01]  /*1c30*/  UIADD3.X UR33, UPT, UPT, URZ, UR23, URZ, UP0, !UPT ;  /* 0x00000017ff217290 */ /* 0x000fe200087fe4ff */
[----:B------:R1:W1:Y:S01]  /*1c40*/  SYNCS.PHASECHK.TRANS64.TRYWAIT P0, [UR8+0x28], R2 ;  /* 0x00002802ff0075a7 */ /* 0x0002620008001108 */
[----:B------:R-:W-:Y:S01]  /*1c50*/  ULEA UR8, UR34, UR4, 0xf ;  /* 0x0000000422087291 */ /* 0x000fe2000f8e78ff */
[----:B------:R-:W-:Y:S01]  /*1c60*/  UMOV UR30, 0x0 ;  /* 0x00000000001e7882 */ /* 0x000fe20000000000 */
[----:B------:R-:W-:-:S02]  /*1c70*/  UMOV UR31, 0x10000000 ;  /* 0x10000000001f7882 */ /* 0x000fc40000000000 */
[----:B------:R-:W-:Y:S02]  /*1c80*/  UIADD3 UR16, UPT, UPT, UR8, 0x10400, URZ ;  /* 0x0001040008107890 */ /* 0x000fe4000fffe0ff */
[----:B------:R-:W-:Y:S01]  /*1c90*/  UIADD3 UR8, UPT, UPT, UR8, 0x14400, URZ ;  /* 0x0001440008087890 */ /* 0x000fe2000fffe0ff */
[----:B------:R-:W-:Y:S01]  /*1ca0*/  UMOV UR27, UR35 ;  /* 0x00000023001b7c82 */ /* 0x000fe20008000000 */
[----:B------:R-:W-:Y:S01]  /*1cb0*/  UMOV UR28, UR36 ;  /* 0x00000024001c7c82 */ /* 0x000fe20008000000 */
[----:B------:R-:W-:Y:S01]  /*1cc0*/  UMOV UR17, UR25 ;  /* 0x0000001900117c82 */ /* 0x000fe20008000000 */
[----:B------:R-:W-:Y:S01]  /*1cd0*/  UMOV UR20, UR36 ;  /* 0x0000002400147c82 */ /* 0x000fe20008000000 */
[----:B------:R-:W-:Y:S01]  /*1ce0*/  UMOV UR19, UR26 ;  /* 0x0000001a00137c82 */ /* 0x000fe20008000000 */
[----:B------:R-:W-:Y:S01]  /*1cf0*/  UMOV UR12, UR36 ;  /* 0x00000024000c7c82 */ /* 0x000fe20008000000 */
[----:B------:R-:W-:Y:S01]  /*1d00*/  UMOV UR9, UR25 ;  /* 0x0000001900097c82 */ /* 0x000fe20008000000 */
[----:B------:R1:W-:Y:S01]  /*1d10*/  UTMALDG.3D [UR24], [UR38], desc[UR30] ;  /* 0x00001e18260075b4 */ /* 0x0003e20008011000 */
[----:B------:R-:W-:Y:S01]  /*1d20*/  UMOV UR11, UR26 ;  /* 0x0000001a000b7c82 */ /* 0x000fe20008000000 */
[----:B------:R-:W-:Y:S01]  /*1d30*/  UIADD3 UR21, UPT, UPT, UR21, 0x1, URZ ;  /* 0x0000000115157890 */ /* 0x000fe2000fffe0ff */
[----:B------:R-:W-:-:S03]  /*1d40*/  UMOV UR34, UR6 ;  /* 0x0000000600227c82 */ /* 0x000fc60008000000 */
[----:B------:R-:W-:Y:S01]  /*1d50*/  UISETP.NE.AND UP0, UPT, UR21, UR29, UPT ;  /* 0x0000001d1500728c */ /* 0x000fe2000bf05270 */
[----:B------:R1:W-:Y:S01]  /*1d60*/  UTMALDG.3D [UR16], [UR32], desc[UR30] ;  /* 0x00001e10200075b4 */ /* 0x0003e20008011000 */
[----:B------:R1:W-:Y:S07]  /*1d70*/  UTMALDG.3D [UR8], [UR32], desc[UR30] ;  /* 0x00001e08200075b4 */ /* 0x0003ee0008011000 */
[----:B------:R-:W-:Y:S05]  /*1d80*/  BRA.U UP0, `(.L_x_31) ;  /* 0xfffffffd00487547 */ /* 0x000fea000b83ffff */
.L_x_26:
[C---:B-1----:R-:W-:Y:S01]  /*1d90*/  LEA R2, R14.reuse, UR4, 0x3 ;  /* 0x000000040e027c11 */ /* 0x042fe2000f8e18ff */
[----:B------:R-:W-:Y:S01]  /*1da0*/  NOP ;  /* 0x0000000000007918 */ /* 0x000fe20000000000 */
[----:B--2---:R-:W-:Y:S02]  /*1db0*/  SHF.L.U32 R3, R13, 0x1f, RZ ;  /* 0x0000001f0d037819 */ /* 0x004fe400000006ff */
[----:B------:R-:W-:Y:S02]  /*1dc0*/  LEA R4, R14, UR4, 0x4 ;  /* 0x000000040e047c11 */ /* 0x000fe4000f8e20ff */
[----:B------:R-:W1:Y:S02]  /*1dd0*/  SYNCS.PHASECHK.TRANS64.TRYWAIT P0, [R2+URZ+0xa0], R3 ;  /* 0x0000a003020075a7 */ /* 0x000e6400080011ff */
[----:B-1----:R-:W-:Y:S05]  /*1de0*/  @!P0 BRA `(.L_x_32) ;  /* 0x0000007400408947 */ /* 0x002fea0003800000 */
.L_x_129:
[----:B------:R-:W2:Y:S01]  /*1df0*/  LDS.128 R4, [R4+0x130] ;  /* 0x0001300004047984 */ /* 0x000ea20000000c00 */
[----:B---3--:R-:W-:Y:S01]  /*1e00*/  ISETP.GE.AND P0, PT, R40, 0x1, PT ;  /* 0x000000012800780c */ /* 0x008fe20003f06270 */
[----:B-1----:R-:W-:Y:S01]  /*1e10*/  VIADD R2, R2, 0xb0 ;  /* 0x000000b002027836 */ /* 0x002fe20000000000 */
[----:B------:R-:W-:Y:S01]  /*1e20*/  @!PT LDS RZ, [RZ] ;  /* 0x00000000fffff984 */ /* 0x000fe20000000800 */
[----:B------:R-:W-:Y:S01]  /*1e30*/  @!PT LDS RZ, [RZ] ;  /* 0x00000000fffff984 */ /* 0x000fe20000000800 */
[----:B------:R-:W-:Y:S01]  /*1e40*/  @!PT LDS RZ, [RZ] ;  /* 0x00000000fffff984 */ /* 0x000fe20000000800 */
[----:B------:R-:W-:Y:S01]  /*1e50*/  @!PT LDS RZ, [RZ] ;  /* 0x00000000fffff984 */ /* 0x000fe20000000800 */
[----:B------:R1:W-:Y:S06]  /*1e60*/  MEMBAR.ALL.CTA ;  /* 0x0000000000007992 */ /* 0x0003ec0000008000 */
[----:B-1----:R-:W1:Y:S01]  /*1e70*/  FENCE.VIEW.ASYNC.S ;  /* 0x00000000000073c6 */ /* 0x002e620000000000 */
[----:B------:R-:W-:-:S04]  /*1e80*/  PRMT R2, RZ, 0x654, R2 ;  /* 0x00000654ff027816 */ /* 0x000fc80000000002 */
[----:B-1----:R1:W-:Y:S01]  /*1e90*/  SYNCS.ARRIVE.TRANS64.RED.A1T0 RZ, [R2+URZ], RZ ;  /* 0x000000ff02ff79a7 */ /* 0x0023e200081004ff */
[----:B--2---:R-:W-:-:S13]  /*1ea0*/  LOP3.LUT P2, RZ, R6, 0x1, RZ, 0xc0, !PT ;  /* 0x0000000106ff7812 */ /* 0x004fda000784c0ff */
[----:B------:R-:W-:Y:S01]  /*1eb0*/  @P2 SHF.R.U32.HI R3, RZ, 0x10, R5 ;  /* 0x00000010ff032819 */ /* 0x000fe20000011605 */
[----:B------:R-:W-:Y:S01]  /*1ec0*/  VOTEU.ANY UP0, P2 ;  /* 0x0000000000ff7886 */ /* 0x000fe20001000100 */
[----:B------:R-:W-:Y:S02]  /*1ed0*/  @P2 MOV R11, R4 ;  /* 0x00000004000b2202 */ /* 0x000fe40000000f00 */
[----:B------:R-:W-:Y:S02]  /*1ee0*/  @P2 R2UR.BROADCAST UR8, R3 ;  /* 0x00000000030822ca */ /* 0x000fe400008e0000 */
[----:B------:R-:W-:-:S11]  /*1ef0*/  @P2 LOP3.LUT R8, R5, 0xffff, RZ, 0xc0, !PT ;  /* 0x0000ffff05082812 */ /* 0x000fd600078ec0ff */
[----:B------:R-:W-:Y:S01]  /*1f00*/  @UP0 UMOV UR36, UR8 ;  /* 0x0000000800240c82 */ /* 0x000fe20008000000 */
[----:B-1----:R-:W-:Y:S05]  /*1f10*/  @!P0 BRA `(.L_x_33) ;  /* 0x0000000000b88947 */ /* 0x002fea0003800000 */
[----:B------:R-:W4:Y:S01]  /*1f20*/  LDC.64 R4, c[0x0][0xb18] ;  /* 0x0002c600ff047b82 */ /* 0x000f220000000a00 */
[----:B------:R-:W-:-:S07]  /*1f30*/  ISETP.NE.AND P3, PT, R40, 0x1, PT ;  /* 0x000000012800780c */ /* 0x000fce0003f65270 */
[----:B------:R-:W1:Y:S08]  /*1f40*/  LDC.64 R6, c[0x0][0xb10] ;  /* 0x0002c400ff067b82 */ /* 0x000e700000000a00 */
[----:B------:R-:W2:Y:S08]  /*1f50*/  LDC R16, c[0x0][0xb20] ;  /* 0x0002c800ff107b82 */ /* 0x000eb00000000800 */
[----:B------:R-:W3:Y:S01]  /*1f60*/  LDC R18, c[0x0][0xb0c] ;  /* 0x0002c300ff127b82 */ /* 0x000ee20000000800 */
[----:B----4-:R-:W-:Y:S01]  /*1f70*/  IMAD.HI.U32 R17, R0, R5, RZ ;  /* 0x0000000500117227 */ /* 0x010fe200078e00ff */
[----:B------:R-:W-:-:S03]  /*1f80*/  ISETP.NE.AND P0, PT, R4, 0x1, PT ;  /* 0x000000010400780c */ /* 0x000fc60003f05270 */
[----:B------:R-:W-:-:S03]  /*1f90*/  IMAD.HI.U32 R5, R8, R5, RZ ;  /* 0x0000000508057227 */ /* 0x000fc600078e00ff */
[----:B------:R-:W4:Y:S01]  /*1fa0*/  LDC.64 R2, c[0x0][0xb28] ;  /* 0x0002ca00ff027b82 */ /* 0x000f220000000a00 */
[----:B-1----:R-:W-:-:S04]  /*1fb0*/  IMAD.HI.U32 R20, R9, R6, RZ ;  /* 0x0000000609147227 */ /* 0x002fc800078e00ff */
[----:B------:R-:W-:Y:S01]  /*1fc0*/  IMAD.HI.U32 R22, R11, R6, RZ ;  /* 0x000000060b167227 */ /* 0x000fe200078e00ff */
[----:B------:R-:W-:Y:S02]  /*1fd0*/  SHF.R.U32.HI R20, RZ, R7, R20 ;  /* 0x00000007ff147219 */ /* 0x000fe40000011614 */
[-C--:B--2---:R-:W-:Y:S02]  /*1fe0*/  SHF.R.U32.HI R17, RZ, R16.reuse, R17 ;  /* 0x00000010ff117219 */ /* 0x084fe40000011611 */
[----:B------:R-:W-:Y:S02]  /*1ff0*/  SHF.R.U32.HI R5, RZ, R16, R5 ;  /* 0x00000010ff057219 */ /* 0x000fe40000011605 */
[----:B------:R-:W-:Y:S02]  /*2000*/  SEL R17, R0, R17, !P0 ;  /* 0x0000001100117207 */ /* 0x000fe40004000000 */
[----:B------:R-:W-:Y:S02]  /*2010*/  SHF.R.U32.HI R22, RZ, R7, R22 ;  /* 0x00000007ff167219 */ /* 0x000fe40000011616 */
[----:B---3--:R-:W-:-:S02]  /*2020*/  ISETP.NE.AND P1, PT, R18, 0x1, PT ;  /* 0x000000011200780c */ /* 0x008fc40003f25270 */
[----:B------:R-:W-:Y:S02]  /*2030*/  SEL R5, R8, R5, !P0 ;  /* 0x0000000508057207 */ /* 0x000fe40004000000 */
[----:B------:R-:W-:Y:S02]  /*2040*/  SEL R19, R9, R20, !P1 ;  /* 0x0000001409137207 */ /* 0x000fe40004800000 */
[----:B------:R-:W-:Y:S01]  /*2050*/  SEL R7, R11, R22, !P1 ;  /* 0x000000160b077207 */ /* 0x000fe20004800000 */
[----:B----4-:R-:W-:-:S04]  /*2060*/  IMAD.HI.U32 R20, R17, R2, RZ ;  /* 0x0000000211147227 */ /* 0x010fc800078e00ff */
[----:B------:R-:W-:Y:S01]  /*2070*/  IMAD.HI.U32 R6, R19, R2, RZ ;  /* 0x0000000213067227 */ /* 0x000fe200078e00ff */
[----:B------:R-:W-:-:S04]  /*2080*/  @P3 SHF.R.U32.HI R17, RZ, R3, R20 ;  /* 0x00000003ff113219 */ /* 0x000fc80000011614 */
[----:B------:R-:W-:Y:S01]  /*2090*/  @P3 SHF.R.U32.HI R19, RZ, R3, R6 ;  /* 0x00000003ff133219 */ /* 0x000fe20000011606 */
[----:B------:R-:W-:-:S04]  /*20a0*/  IMAD R17, R40, R17, RZ ;  /* 0x0000001128117224 */ /* 0x000fc800078e02ff */
[----:B------:R-:W-:Y:S01]  /*20b0*/  IMAD R6, R40, R19, RZ ;  /* 0x0000001328067224 */ /* 0x000fe200078e02ff */
[C---:B------:R-:W-:Y:S02]  /*20c0*/  ISETP.GE.AND P0, PT, R5.reuse, R17, PT ;  /* 0x000000110500720c */ /* 0x040fe40003f06270 */
[----:B------:R-:W-:Y:S02]  /*20d0*/  IADD3 R17, PT, PT, -R5, RZ, RZ ;  /* 0x000000ff05117210 */ /* 0x000fe40007ffe1ff */
[----:B------:R-:W-:Y:S01]  /*20e0*/  ISETP.GE.OR P0, PT, R7, R6, P0 ;  /* 0x000000060700720c */ /* 0x000fe20000706670 */
[----:B------:R-:W-:-:S04]  /*20f0*/  IMAD.HI.U32 R6, R5, R2, RZ ;  /* 0x0000000205067227 */ /* 0x000fc800078e00ff */
[----:B------:R-:W-:Y:S01]  /*2100*/  IMAD R8, R4, R17, R8 ;  /* 0x0000001104087224 */ /* 0x000fe200078e0208 */
[----:B------:R-:W-:-:S04]  /*2110*/  SHF.R.U32.HI R6, RZ, R3, R6 ;  /* 0x00000003ff067219 */ /* 0x000fc80000011606 */
[----:B------:R-:W-:-:S03]  /*2120*/  SEL R6, R5, R6, !P3 ;  /* 0x0000000605067207 */ /* 0x000fc60005800000 */
[----:B------:R-:W-:-:S04]  /*2130*/  @!P0 IMAD.HI.U32 R16, R7, R2, RZ ;  /* 0x0000000207108227 */ /* 0x000fc800078e00ff */
[----:B------:R-:W-:Y:S01]  /*2140*/  IMAD.MOV R2, RZ, RZ, -R6 ;  /* 0x000000ffff027224 */ /* 0x000fe200078e0a06 */
[----:B------:R-:W-:-:S03]  /*2150*/  @!P0 SHF.R.U32.HI R16, RZ, R3, R16 ;  /* 0x00000003ff108219 */ /* 0x000fc60000011610 */
[----:B------:R-:W-:Y:S01]  /*2160*/  IMAD R2, R40, R2, R5 ;  /* 0x0000000228027224 */ /* 0x000fe200078e0205 */
        /* <DEDUP_REMOVED lines=9> */
.L_x_33:
[----:B------:R-:W1:Y:S02]  /*2200*/  LDCU UR8, c[0x0][0xb30] ;  /* 0x00016600ff0877ac */ /* 0x000e640008000800 */
[----:B-1----:R-:W-:-:S09]  /*2210*/  UISETP.NE.AND UP0, UPT, UR8, 0x1, UPT ;  /* 0x000000010800788c */ /* 0x002fd2000bf05270 */
[----:B------:R-:W-:Y:S05]  /*2220*/  BRA.U UP0, `(.L_x_34) ;  /* 0x0000000100407547 */ /* 0x000fea000b800000 */
[----:B------:R-:W1:Y:S08]  /*2230*/  LDC.64 R4, c[0x0][0xb10] ;  /* 0x0002c400ff047b82 */ /* 0x000e700000000a00 */
[----:B------:R-:W2:Y:S08]  /*2240*/  LDC.64 R2, c[0x0][0xb18] ;  /* 0x0002c600ff027b82 */ /* 0x000eb00000000a00 */
[----:B------:R-:W3:Y:S08]  /*2250*/  LDC R6, c[0x0][0xb20] ;  /* 0x0002c800ff067b82 */ /* 0x000ef00000000800 */
[----:B------:R-:W4:Y:S01]  /*2260*/  LDC R16, c[0x0][0xb0c] ;  /* 0x0002c300ff107b82 */ /* 0x000f220000000800 */
[----:B-1----:R-:W-:-:S05]  /*2270*/  IMAD.HI.U32 R4, R11, R4, RZ ;  /* 0x000000040b047227 */ /* 0x002fca00078e00ff */
[----:B------:R-:W-:Y:S01]  /*2280*/  SHF.R.U32.HI R4, RZ, R5, R4 ;  /* 0x00000005ff047219 */ /* 0x000fe20000011604 */
[----:B--2---:R-:W-:Y:S01]  /*2290*/  IMAD.HI.U32 R3, R8, R3, RZ ;  /* 0x0000000308037227 */ /* 0x004fe200078e00ff */
[----:B------:R-:W-:-:S04]  /*22a0*/  ISETP.NE.AND P0, PT, R2, 0x1, PT ;  /* 0x000000010200780c */ /* 0x000fc80003f05270 */
[----:B---3--:R-:W-:-:S04]  /*22b0*/  SHF.R.U32.HI R3, RZ, R6, R3 ;  /* 0x00000006ff037219 */ /* 0x008fc80000011603 */
[----:B------:R-:W-:Y:S02]  /*22c0*/  SEL R3, R8, R3, !P0 ;  /* 0x0000000308037207 */ /* 0x000fe40004000000 */
[----:B----4-:R-:W-:-:S04]  /*22d0*/  ISETP.NE.AND P1, PT, R16, 0x1, PT ;  /* 0x000000011000780c */ /* 0x010fc80003f25270 */
[----:B------:R-:W-:-:S05]  /*22e0*/  SEL R4, R11, R4, !P1 ;  /* 0x000000040b047207 */ /* 0x000fca0004800000 */
[----:B------:R-:W-:Y:S02]  /*22f0*/  IMAD.IADD R5, R3, 0x1, -R4 ;  /* 0x0000000103057824 */ /* 0x000fe400078e0a04 */
[----:B------:R-:W-:Y:S02]  /*2300*/  IMAD.IADD R3, R4, 0x1, -R3 ;  /* 0x0000000104037824 */ /* 0x000fe400078e0a03 */
[----:B------:R-:W-:Y:S02]  /*2310*/  IMAD R11, R5, R16, R11 ;  /* 0x00000010050b7224 */ /* 0x000fe400078e020b */
[----:B------:R-:W-:-:S07]  /*2320*/  IMAD R8, R3, R2, R8 ;  /* 0x0000000203087224 */ /* 0x000fce00078e0208 */
.L_x_34:
[----:B------:R-:W-:Y:S01]  /*2330*/  VIADD R14, R14, 0x1 ;  /* 0x000000010e0e7836 */ /* 0x000fe20000000000 */
[----:B------:R-:W-:Y:S01]  /*2340*/  PLOP3.LUT P1, PT, PT, PT, PT, 0x80, 0x8 ;  /* 0x000000000008781c */ /* 0x000fe20003f2f070 */
[----:B------:R-:W-:Y:S02]  /*2350*/  IMAD.IADD R21, R11, 0x1, R90 ;  /* 0x000000010b157824 */ /* 0x000fe400078e025a */
[----:B------:R-:W-:Y:S01]  /*2360*/  IMAD.IADD R20, R8, 0x1, R83 ;  /* 0x0000000108147824 */ /* 0x000fe200078e0253 */
[----:B------:R-:W-:-:S04]  /*2370*/  ISETP.NE.AND P0, PT, R14, 0x2, PT ;  /* 0x000000020e00780c */ /* 0x000fc80003f05270 */
[----:B------:R-:W-:Y:S02]  /*2380*/  SEL R2, RZ, 0x1, P0 ;  /* 0x00000001ff027807 */ /* 0x000fe40000000000 */
[----:B------:R-:W-:Y:S02]  /*2390*/  SEL R14, R14, RZ, P0 ;  /* 0x000000ff0e0e7207 */ /* 0x000fe40000000000 */
[----:B------:R-:W-:Y:S01]  /*23a0*/  LOP3.LUT R13, R13, R2, RZ, 0x3c, !PT ;  /* 0x000000020d0d7212 */ /* 0x000fe200078e3cff */
[----:B------:R-:W-:Y:S06]  /*23b0*/  @P2 BRA `(.L_x_35) ;  /* 0xfffffff000682947 */ /* 0x000fec000383ffff */
[----:B------:R-:W-:Y:S01]  /*23c0*/  UIADD3 UR4, UPT, UPT, UR4, 0x28, URZ ;  /* 0x0000002804047890 */ /* 0x000fe2000fffe0ff */
[----:B------:R-:W-:-:S03]  /*23d0*/  SHF.L.U32 R3, R15, 0x1f, RZ ;  /* 0x0000001f0f037819 */ /* 0x000fc600000006ff */
[----:B------:R-:W-:-:S09]  /*23e0*/  ULEA UR5, UR6, UR4, 0x3 ;  /* 0x0000000406057291 */ /* 0x000fd2000f8e18ff */
[----:B------:R-:W1:Y:S02]  /*23f0*/  SYNCS.PHASECHK.TRANS64.TRYWAIT P0, [UR5], R3 ;  /* 0x00000003ff0075a7 */ /* 0x000e640008001105 */
[----:B-1----:R-:W-:Y:S05]  /*2400*/  @!P0 BRA `(.L_x_36) ;  /* 0x0000006c00cc8947 */ /* 0x002fea0003800000 */
.L_x_131:
[----:B------:R-:W-:-:S04]  /*2410*/  UIADD3 UR6, UPT, UPT, UR6, 0x1, URZ ;  /* 0x0000000106067890 */ /* 0x000fc8000fffe0ff */
[----:B------:R-:W-:-:S04]  /*2420*/  UISETP.NE.AND UP0, UPT, UR6, 0x5, UPT ;  /* 0x000000050600788c */ /* 0x000fc8000bf05270 */
[----:B------:R-:W-:Y:S02]  /*2430*/  USEL UR7, URZ, 0x1, UP0 ;  /* 0x00000001ff077887 */ /* 0x000fe40008000000 */
[----:B------:R-:W-:-:S04]  /*2440*/  USEL UR6, UR6, URZ, UP0 ;  /* 0x000000ff06067287 */ /* 0x000fc80008000000 */
[----:B------:R-:W-:Y:S01]  /*2450*/  ULEA UR5, UR6, UR4, 0x3 ;  /* 0x0000000406057291 */ /* 0x000fe2000f8e18ff */
[----:B------:R-:W-:-:S04]  /*2460*/  LOP3.LUT R2, R15, UR7, RZ, 0x3c, !PT ;  /* 0x000000070f027c12 */ /* 0x000fc8000f8e3cff */
[----:B-1----:R-:W-:-:S04]  /*2470*/  SHF.L.U32 R3, R2, 0x1f, RZ ;  /* 0x0000001f02037819 */ /* 0x002fc800000006ff */
[----:B------:R-:W1:Y:S02]  /*2480*/  SYNCS.PHASECHK.TRANS64.TRYWAIT P0, [UR5], R3 ;  /* 0x00000003ff0075a7 */ /* 0x000e640008001105 */
[----:B-1----:R-:W-:Y:S05]  /*2490*/  @!P0 BRA `(.L_x_37) ;  /* 0x0000006c00c08947 */ /* 0x002fea0003800000 */
.L_x_133:
        /* <DEDUP_REMOVED lines=9> */
.L_x_135:
        /* <DEDUP_REMOVED lines=9> */
.L_x_137:
[----:B------:R-:W-:-:S04]  /*25c0*/  UIADD3 UR6, UPT, UPT, UR6, 0x1, URZ ;  /* 0x0000000106067890 */ /* 0x000fc8000fffe0ff */
[----:B------:R-:W-:-:S04]  /*25d0*/  UISETP.NE.AND UP0, UPT, UR6, 0x5, UPT ;  /* 0x000000050600788c */ /* 0x000fc8000bf05270 */
[----:B------:R-:W-:Y:S02]  /*25e0*/  USEL UR5, URZ, 0x1, UP0 ;  /* 0x00000001ff057887 */ /* 0x000fe40008000000 */
[----:B------:R-:W-:-:S04]  /*25f0*/  USEL UR6, UR6, URZ, UP0 ;  /* 0x000000ff06067287 */ /* 0x000fc80008000000 */
[----:B------:R-:W-:Y:S01]  /*2600*/  ULEA UR6, UR6, UR4, 0x3 ;  /* 0x0000000406067291 */ /* 0x000fe2000f8e18ff */
[----:B-1----:R-:W-:-:S04]  /*2610*/  LOP3.LUT R3, R2, UR5, RZ, 0x3c, !PT ;  /* 0x0000000502037c12 */ /* 0x002fc8000f8e3cff */
[----:B------:R-:W-:Y:S01]  /*2620*/  SHF.L.U32 R3, R3, 0x1f, RZ ;  /* 0x0000001f03037819 */ /* 0x000fe200000006ff */
[----:B----4-:R-:W-:-:S07]  /*2630*/  IMAD.U32 R0, RZ, RZ, UR6 ;  /* 0x00000006ff007e24 */ /* 0x010fce000f8e00ff */
.L_x_40:
[----:B-1----:R1:W2:Y:S02]  /*2640*/  SYNCS.PHASECHK.TRANS64.TRYWAIT P0, [R0+URZ], R3 ;  /* 0x00000003000075a7 */ /* 0x0022a400080011ff */
[----:B--2---:R-:W-:Y:S05]  /*2650*/  @!P0 NANOSLEEP.SYNCS 0x989680 ;  /* 0x009896800000895d */ /* 0x004fea0003900000 */
[----:B------:R-:W2:Y:S02]  /*2660*/  @!P0 SYNCS.PHASECHK.TRANS64 P0, [R0+URZ], R3 ;  /* 0x00000003000085a7 */ /* 0x000ea400080010ff */
[----:B--2---:R-:W-:Y:S05]  /*2670*/  @P0 EXIT ;  /* 0x000000000000094d */ /* 0x004fea0003800000 */
[----:B------:R-:W-:Y:S05]  /*2680*/  BRA `(.L_x_40) ;  /* 0xfffffffc00ec7947 */ /* 0x000fea000383ffff */
.L_x_17:
[----:B------:R-:W-:-:S04]  /*2690*/  UISETP.NE.AND UP1, UPT, UR37, URZ, UPT ;  /* 0x000000ff2500728c */ /* 0x000fc8000bf25270 */
[----:B------:R-:W-:-:S09]  /*26a0*/  UISETP.NE.OR UP1, UPT, UR8, 0x1, UP1 ;  /* 0x000000010800788c */ /* 0x000fd20008f25670 */
[----:B------:R-:W-:Y:S05]  /*26b0*/  BRA.U UP1, `(.L_x_41) ;  /* 0x0000000501487547 */ /* 0x000fea000b800000 */
[----:B------:R-:W-:Y:S01]  /*26c0*/  ISETP.NE.AND P2, PT, R2, RZ, PT ;  /* 0x000000ff0200720c */ /* 0x000fe20003f45270 */
[----:B------:R-:W-:Y:S01]  /*26d0*/  IMAD.MOV.U32 R12, RZ, RZ, 0x1 ;  /* 0x00000001ff0c7424 */ /* 0x000fe200078e00ff */
[----:B------:R-:W-:Y:S02]  /*26e0*/  CS2R R10, SRZ ;  /* 0x00000000000a7805 */ /* 0x000fe4000001ff00 */
[----:B------:R-:W-:Y:S01]  /*26f0*/  CS2R R8, SRZ ;  /* 0x0000000000087805 */ /* 0x000fe2000001ff00 */
[----:B------:R-:W-:Y:S01]  /*2700*/  UMOV UR4, 0x400 ;  /* 0x0000040000047882 */ /* 0x000fe20000000000 */
[----:B------:R-:W-:Y:S01]  /*2710*/  UMOV UR6, URZ ;  /* 0x000000ff00067c82 */ /* 0x000fe20008000000 */
[----:B------:R-:W-:-:S12]  /*2720*/  ULEA UR37, UR37, UR4, 0x18 ;  /* 0x0000000425257291 */ /* 0x000fd8000f8ec0ff */
.L_x_45:
[----:B------:R-:W-:Y:S02]  /*2730*/  LEA R0, R8, UR37, 0x3 ;  /* 0x0000002508007c11 */ /* 0x000fe4000f8e18ff */
[----:B------:R-:W-:-:S03]  /*2740*/  SHF.L.U32 R5, R9, 0x1f, RZ ;  /* 0x0000001f09057819 */ /* 0x000fc600000006ff */
[----:B------:R-:W-:Y:S01]  /*2750*/  VIADD R4, R0, 0x110 ;  /* 0x0000011000047836 */ /* 0x000fe20000000000 */
[----:B------:R-:W1:Y:S02]  /*2760*/  SYNCS.PHASECHK.TRANS64.TRYWAIT P0, [R0+URZ+0x100], R5 ;  /* 0x00010005000075a7 */ /* 0x000e6400080011ff */
[----:B-1----:R-:W-:Y:S05]  /*2770*/  @!P0 BRA `(.L_x_42) ;  /* 0x0000006c00508947 */ /* 0x002fea0003800000 */
.L_x_138:
[----:B------:R-:W-:Y:S01]  /*2780*/  ULEA UR5, UR6, UR37, 0x3 ;  /* 0x0000002506057291 */ /* 0x000fe2000f8e18ff */
[----:B------:R-:W-:Y:S02]  /*2790*/  PRMT R4, RZ, 0x654, R4 ;  /* 0x00000654ff047816 */ /* 0x000fe40000000004 */
[----:B-1----:R-:W-:Y:S01]  /*27a0*/  SHF.L.U32 R5, R12, 0x1f, RZ ;  /* 0x0000001f0c057819 */ /* 0x002fe200000006ff */
[----:B------:R-:W-:Y:S01]  /*27b0*/  UIADD3 UR4, UPT, UPT, UR5, 0xa0, URZ ;  /* 0x000000a005047890 */ /* 0x000fe2000fffe0ff */
[----:B------:R1:W-:Y:S05]  /*27c0*/  SYNCS.ARRIVE.TRANS64.RED.A1T0 RZ, [R4+URZ], RZ ;  /* 0x000000ff04ff79a7 */ /* 0x0003ea00081004ff */
[----:B------:R-:W-:Y:S01]  /*27d0*/  IMAD.U32 R7, RZ, RZ, UR4 ;  /* 0x00000004ff077e24 */ /* 0x000fe2000f8e00ff */
[----:B------:R-:W2:Y:S04]  /*27e0*/  SYNCS.PHASECHK.TRANS64.TRYWAIT P0, [UR5+0xb0], R5 ;  /* 0x0000b005ff0075a7 */ /* 0x000ea80008001105 */
[----:B------:R-:W-:Y:S01]  /*27f0*/  PRMT R6, R2, 0x654, R7 ;  /* 0x0000065402067816 */ /* 0x000fe20000000007 */
[----:B-1----:R-:W-:Y:S01]  /*2800*/  @!P2 IMAD.MOV.U32 R4, RZ, RZ, 0x10 ;  /* 0x00000010ff04a424 */ /* 0x002fe200078e00ff */
[----:B--2---:R-:W-:Y:S06]  /*2810*/  @!P0 BRA `(.L_x_43) ;  /* 0x0000006c003c8947 */ /* 0x004fec0003800000 */
.L_x_140:
[----:B------:R-:W-:Y:S01]  /*2820*/  ULEA UR4, UR6, UR37, 0x4 ;  /* 0x0000002506047291 */ /* 0x000fe2000f8e20ff */
[----:B------:R-:W-:Y:S01]  /*2830*/  SEL R3, R6, R3, !P2 ;  /* 0x0000000306037207 */ /* 0x000fe20005000000 */
[----:B------:R-:W-:Y:S01]  /*2840*/  UIADD3 UR5, UPT, UPT, UR5, 0xa0, URZ ;  /* 0x000000a005057890 */ /* 0x000fe2000fffe0ff */
[----:B-1----:R-:W-:Y:S01]  /*2850*/  LEA R0, R11, UR37, 0x3 ;  /* 0x000000250b007c11 */ /* 0x002fe2000f8e18ff */
[----:B------:R-:W-:Y:S01]  /*2860*/  UIADD3 UR4, UPT, UPT, UR4, 0x130, URZ ;  /* 0x0000013004047890 */ /* 0x000fe2000fffe0ff */
[----:B------:R-:W-:Y:S01]  /*2870*/  SHF.L.U32 R5, R10, 0x1f, RZ ;  /* 0x0000001f0a057819 */ /* 0x000fe200000006ff */
[----:B------:R1:W-:Y:S01]  /*2880*/  @!P2 SYNCS.ARRIVE.TRANS64.RED RZ, [R3+URZ], R4 ;  /* 0x0000000403ffa9a7 */ /* 0x0003e200080004ff */
[----:B------:R-:W-:Y:S01]  /*2890*/  UIADD3 UR6, UPT, UPT, UR6, 0x1, URZ ;  /* 0x0000000106067890 */ /* 0x000fe2000fffe0ff */
[----:B------:R-:W-:-:S03]  /*28a0*/  VIADD R8, R8, 0x1 ;  /* 0x0000000108087836 */ /* 0x000fc60000000000 */
[----:B------:R-:W-:Y:S02]  /*28b0*/  UISETP.NE.AND UP0, UPT, UR6, 0x2, UPT ;  /* 0x000000020600788c */ /* 0x000fe4000bf05270 */
[----:B------:R-:W-:Y:S06]  /*28c0*/  UGETNEXTWORKID.BROADCAST [UR4], [UR5] ;  /* 0x00000000040073ca */ /* 0x000fec0008000100 */
[----:B------:R-:W-:Y:S01]  /*28d0*/  USEL UR4, URZ, 0x1, UP0 ;  /* 0x00000001ff047887 */ /* 0x000fe20008000000 */
[----:B------:R-:W-:Y:S01]  /*28e0*/  ISETP.NE.AND P0, PT, R8, 0x2, PT ;  /* 0x000000020800780c */ /* 0x000fe20003f05270 */
[----:B------:R-:W-:Y:S01]  /*28f0*/  USEL UR6, UR6, URZ, UP0 ;  /* 0x000000ff06067287 */ /* 0x000fe20008000000 */
[----:B------:R-:W2:Y:S03]  /*2900*/  SYNCS.PHASECHK.TRANS64.TRYWAIT P1, [R0+URZ+0xa0], R5 ;  /* 0x0000a005000075a7 */ /* 0x000ea600080211ff */
[----:B------:R-:W-:Y:S01]  /*2910*/  LOP3.LUT R12, R12, UR4, RZ, 0x3c, !PT ;  /* 0x000000040c0c7c12 */ /* 0x000fe2000f8e3cff */
[----:B-12---:R-:W-:Y:S07]  /*2920*/  @!P1 BRA `(.L_x_44) ;  /* 0x0000006c00109947 */ /* 0x006fee0003800000 */
.L_x_141:
[C---:B------:R-:W-:Y:S01]  /*2930*/  LEA R4, R11.reuse, UR37, 0x4 ;  /* 0x000000250b047c11 */ /* 0x040fe2000f8e20ff */
[----:B-1----:R-:W-:Y:S01]  /*2940*/  VIADD R0, R0, 0xb0 ;  /* 0x000000b000007836 */ /* 0x002fe20000000000 */
[----:B------:R-:W-:Y:S01]  /*2950*/  SEL R8, R8, RZ, P0 ;  /* 0x000000ff08087207 */ /* 0x000fe20000000000 */
[----:B------:R-:W-:-:S03]  /*2960*/  VIADD R11, R11, 0x1 ;  /* 0x000000010b0b7836 */ /* 0x000fc60000000000 */
[----:B------:R-:W1:Y:S01]  /*2970*/  LDS.128 R4, [R4+0x130] ;  /* 0x0001300004047984 */ /* 0x000e620000000c00 */
[----:B------:R-:W-:Y:S02]  /*2980*/  PRMT R0, RZ, 0x654, R0 ;  /* 0x00000654ff007816 */ /* 0x000fe40000000000 */
[C---:B------:R-:W-:Y:S01]  /*2990*/  ISETP.NE.AND P1, PT, R11.reuse, 0x2, PT ;  /* 0x000000020b00780c */ /* 0x040fe20003f25270 */
[----:B------:R-:W-:Y:S01]  /*29a0*/  @!PT LDS RZ, [RZ] ;  /* 0x00000000fffff984 */ /* 0x000fe20000000800 */
[----:B------:R-:W-:Y:S01]  /*29b0*/  @!PT LDS RZ, [RZ] ;  /* 0x00000000fffff984 */ /* 0x000fe20000000800 */
[----:B------:R-:W-:Y:S01]  /*29c0*/  @!PT LDS RZ, [RZ] ;  /* 0x00000000fffff984 */ /* 0x000fe20000000800 */
[----:B------:R-:W-:Y:S01]  /*29d0*/  @!PT LDS RZ, [RZ] ;  /* 0x00000000fffff984 */ /* 0x000fe20000000800 */
[----:B------:R2:W-:Y:S06]  /*29e0*/  MEMBAR.ALL.CTA ;  /* 0x0000000000007992 */ /* 0x0005ec0000008000 */
[----:B--2---:R-:W2:Y:S01]  /*29f0*/  FENCE.VIEW.ASYNC.S ;  /* 0x00000000000073c6 */ /* 0x004ea20000000000 */
[----:B------:R-:W-:Y:S01]  /*2a00*/  SEL R11, R11, RZ, P1 ;  /* 0x000000ff0b0b7207 */ /* 0x000fe20000800000 */
[----:B--2---:R2:W-:Y:S01]  /*2a10*/  SYNCS.ARRIVE.TRANS64.RED.A1T0 RZ, [R0+URZ], RZ ;  /* 0x000000ff00ff79a7 */ /* 0x0045e200081004ff */
[----:B-1----:R-:W-:-:S02]  /*2a20*/  LOP3.LUT P3, RZ, R6, 0x1, RZ, 0xc0, !PT ;  /* 0x0000000106ff7812 */ /* 0x002fc4000786c0ff */
[----:B------:R-:W-:-:S04]  /*2a30*/  SEL R5, RZ, 0x1, P1 ;  /* 0x00000001ff057807 */ /* 0x000fc80000800000 */
[----:B------:R-:W-:Y:S02]  /*2a40*/  LOP3.LUT R10, R10, R5, RZ, 0x3c, !PT ;  /* 0x000000050a0a7212 */ /* 0x000fe400078e3cff */
[----:B--2---:R-:W-:-:S04]  /*2a50*/  SEL R0, RZ, 0x1, P0 ;  /* 0x00000001ff007807 */ /* 0x004fc80000000000 */
[----:B------:R-:W-:Y:S01]  /*2a60*/  LOP3.LUT R9, R9, R0, RZ, 0x3c, !PT ;  /* 0x0000000009097212 */ /* 0x000fe200078e3cff */
[----:B------:R-:W-:Y:S06]  /*2a70*/  @P3 BRA `(.L_x_45) ;  /* 0xfffffffc002c3947 */ /* 0x000fec000383ffff */
[----:B------:R-:W-:Y:S01]  /*2a80*/  ULEA UR5, UR6, UR37, 0x3 ;  /* 0x0000002506057291 */ /* 0x000fe2000f8e18ff */
[----:B------:R-:W-:-:S08]  /*2a90*/  SHF.L.U32 R3, R12, 0x1f, RZ ;  /* 0x0000001f0c037819 */ /* 0x000fd000000006ff */
[----:B------:R-:W1:Y:S02]  /*2aa0*/  SYNCS.PHASECHK.TRANS64 P0, [UR5+0xb0], R3 ;  /* 0x0000b003ff0075a7 */ /* 0x000e640008001005 */
[----:B-1----:R-:W-:Y:S05]  /*2ab0*/  @P0 BRA `(.L_x_46) ;  /* 0x0000000000080947 */ /* 0x002fea0003800000 */
[----:B------:R-:W1:Y:S02]  /*2ac0*/  SYNCS.PHASECHK.TRANS64.TRYWAIT P0, [UR5+0xb0], R3 ;  /* 0x0000b003ff0075a7 */ /* 0x000e640008001105 */
[----:B-1----:R-:W-:Y:S05]  /*2ad0*/  @!P0 BRA `(.L_x_47) ;  /* 0x0000006800b88947 */ /* 0x002fea0003800000 */
.L_x_46:
[----:B------:R-:W-:-:S04]  /*2ae0*/  UIADD3 UR4, UPT, UPT, UR6, 0x1, URZ ;  /* 0x0000000106047890 */ /* 0x000fc8000fffe0ff */
[----:B------:R-:W-:-:S04]  /*2af0*/  UISETP.NE.AND UP0, UPT, UR4, 0x2, UPT ;  /* 0x000000020400788c */ /* 0x000fc8000bf05270 */
[----:B------:R-:W-:Y:S02]  /*2b00*/  USEL UR7, URZ, 0x1, UP0 ;  /* 0x00000001ff077887 */ /* 0x000fe40008000000 */
[----:B------:R-:W-:-:S04]  /*2b10*/  USEL UR4, UR4, URZ, UP0 ;  /* 0x000000ff04047287 */ /* 0x000fc80008000000 */
[----:B------:R-:W-:Y:S01]  /*2b20*/  ULEA UR4, UR4, UR37, 0x3 ;  /* 0x0000002504047291 */ /* 0x000fe2000f8e18ff */
[----:B-1----:R-:W-:-:S04]  /*2b30*/  LOP3.LUT R3, R12, UR7, RZ, 0x3c, !PT ;  /* 0x000000070c037c12 */ /* 0x002fc8000f8e3cff */
[----:B------:R-:W-:-:S04]  /*2b40*/  SHF.L.U32 R0, R3, 0x1f, RZ ;  /* 0x0000001f03007819 */ /* 0x000fc800000006ff */
[----:B------:R-:W1:Y:S02]  /*2b50*/  SYNCS.PHASECHK.TRANS64 P0, [UR4+0xb0], R0 ;  /* 0x0000b000ff0075a7 */ /* 0x000e640008001004 */
[----:B-1----:R-:W-:Y:S05]  /*2b60*/  @P0 EXIT ;  /* 0x000000000000094d */ /* 0x002fea0003800000 */
[----:B------:R-:W-:Y:S02]  /*2b70*/  SHF.L.U32 R3, R3, 0x1f, RZ ;  /* 0x0000001f03037819 */ /* 0x000fe400000006ff */
[----:B------:R-:W-:-:S07]  /*2b80*/  MOV R0, UR4 ;  /* 0x0000000400007c02 */ /* 0x000fce0008000f00 */
.L_x_48:
[----:B-1----:R1:W2:Y:S02]  /*2b90*/  SYNCS.PHASECHK.TRANS64.TRYWAIT P0, [R0+URZ+0xb0], R3 ;  /* 0x0000b003000075a7 */ /* 0x0022a400080011ff */
[----:B--2---:R-:W-:Y:S05]  /*2ba0*/  @!P0 NANOSLEEP.SYNCS 0x989680 ;  /* 0x009896800000895d */ /* 0x004fea0003900000 */
[----:B------:R-:W2:Y:S02]  /*2bb0*/  @!P0 SYNCS.PHASECHK.TRANS64 P0, [R0+URZ+0xb0], R3 ;  /* 0x0000b003000085a7 */ /* 0x000ea400080010ff */
[----:B--2---:R-:W-:Y:S05]  /*2bc0*/  @P0 EXIT ;  /* 0x000000000000094d */ /* 0x004fea0003800000 */
[----:B------:R-:W-:Y:S05]  /*2bd0*/  BRA `(.L_x_48) ;  /* 0xfffffffc00ec7947 */ /* 0x000fea000383ffff */
.L_x_41:
[----:B------:R-:W-:-:S09]  /*2be0*/  UISETP.NE.AND UP1, UPT, UR8, URZ, UPT ;  /* 0x000000ff0800728c */ /* 0x000fd2000bf25270 */
[----:B------:R-:W-:Y:S05]  /*2bf0*/  BRA.U UP1, `(.L_x_49) ;  /* 0x0000000d01cc7547 */ /* 0x000fea000b800000 */
[----:B------:R-:W-:Y:S01]  /*2c00*/  UMOV UR4, 0x40 ;  /* 0x0000004000047882 */ /* 0x000fe20000000000 */
[----:B------:R-:W-:Y:S01]  /*2c10*/  NOP ;  /* 0x0000000000007918 */ /* 0x000fe20000000000 */
[----:B------:R-:W-:Y:S01]  /*2c20*/  ULEA UR4, UR37, UR4, 0x18 ;  /* 0x0000000425047291 */ /* 0x000fe2000f8ec0ff */
[----:B------:R-:W-:Y:S02]  /*2c30*/  UMOV UR5, 0x400 ;  /* 0x0000040000057882 */ /* 0x000fe40000000000 */
[----:B------:R-:W-:-:S06]  /*2c40*/  ULEA UR37, UR37, UR5, 0x18 ;  /* 0x0000000525257291 */ /* 0x000fcc000f8ec0ff */
[----:B------:R-:W1:Y:S02]  /*2c50*/  LDS.U8 R0, [UR4+0x1c] ;  /* 0x00001c04ff007984 */ /* 0x000e640008000000 */
[----:B-1----:R-:W-:-:S13]  /*2c60*/  ISETP.NE.AND P0, PT, R0, RZ, PT ;  /* 0x000000ff0000720c */ /* 0x002fda0003f05270 */
[----:B------:R-:W-:Y:S05]  /*2c70*/  @P0 BRA `(.L_x_50) ;  /* 0x0000000000580947 */ /* 0x000fea0003800000 */
[----:B------:R-:W-:-:S13]  /*2c80*/  ELECT P0, URZ, PT ;  /* 0x0000000000ff782f */ /* 0x000fda0003800000 */
[----:B------:R-:W-:Y:S05]  /*2c90*/  @!P0 BRA `(.L_x_51) ;  /* 0x0000000000608947 */ /* 0x000fea0003800000 */
[----:B------:R-:W-:Y:S01]  /*2ca0*/  UMOV UR5, 0x10 ;  /* 0x0000001000057882 */ /* 0x000fe20000000000 */
[----:B------:R-:W-:Y:S01]  /*2cb0*/  HFMA2 R0, -RZ, RZ, 0, 5.9604644775390625e-08 ;  /* 0x00000001ff007431 */ /* 0x000fe200000001ff */
[----:B------:R-:W-:-:S03]  /*2cc0*/  MOV R2, 0xffff ;  /* 0x0000ffff00027802 */ /* 0x000fc60000000f00 */
[----:B------:R-:W-:Y:S04]  /*2cd0*/  DEPBAR.LE SB1, 0x36 ;  /* 0x00009d800000791a */ /* 0x000fe80000000000 */
[----:B------:R-:W1:Y:S02]  /*2ce0*/  UTCATOMSWS.FIND_AND_SET.ALIGN UP0, UR5, UR5 ;  /* 0x00000005000575e3 */ /* 0x000e640008000800 */
[----:B-1----:R-:W-:Y:S01]  /*2cf0*/  MOV R3, UR5 ;  /* 0x0000000500037c02 */ /* 0x002fe20008000f00 */
[----:B------:R-:W-:Y:S06]  /*2d00*/  BRA.U UP0, `(.L_x_52) ;  /* 0x0000000100187547 */ /* 0x000fec000b800000 */
.L_x_53:
[----:B------:R-:W-:Y:S05]  /*2d10*/  NANOSLEEP 0x64 ;  /* 0x000000640000795d */ /* 0x000fea0003800000 */
[----:B------:R-:W-:-:S05]  /*2d20*/  UMOV UR5, 0x10 ;  /* 0x0000001000057882 */ /* 0x000fca0000000000 */
[----:B------:R-:W-:Y:S04]  /*2d30*/  DEPBAR.LE SB1, 0x36 ;  /* 0x00009d800000791a */ /* 0x000fe80000000000 */
[----:B------:R-:W1:Y:S02]  /*2d40*/  UTCATOMSWS.FIND_AND_SET.ALIGN UP0, UR5, UR5 ;  /* 0x00000005000575e3 */ /* 0x000e640008000800 */
[----:B-1----:R-:W-:Y:S01]  /*2d50*/  MOV R3, UR5 ;  /* 0x0000000500037c02 */ /* 0x002fe20008000f00 */
[----:B------:R-:W-:Y:S05]  /*2d60*/  BRA.U !UP0, `(.L_x_53) ;  /* 0xfffffffd08e87547 */ /* 0x000fea000b83ffff */
.L_x_52:
[-C--:B------:R-:W-:Y:S02]  /*2d70*/  SHF.L.U32 R2, R2, R3.reuse, RZ ;  /* 0x0000000302027219 */ /* 0x080fe400000006ff */
[----:B------:R-:W-:Y:S01]  /*2d80*/  SHF.L.U32 R0, R0, R3, RZ ;  /* 0x0000000300007219 */ /* 0x000fe200000006ff */
[----:B------:R-:W-:Y:S02]  /*2d90*/  IMAD.SHL.U32 R3, R3, 0x20, RZ ;  /* 0x0000002003037824 */ /* 0x000fe400078e00ff */
[----:B------:R1:W-:Y:S04]  /*2da0*/  ATOMS.OR RZ, [UR4+0x14], R2 ;  /* 0x00001402ffff798c */ /* 0x0003e8000b000004 */
[----:B------:R1:W-:Y:S04]  /*2db0*/  ATOMS.OR RZ, [UR4+0x18], R0 ;  /* 0x00001800ffff798c */ /* 0x0003e8000b000004 */
[----:B------:R1:W-:Y:S01]  /*2dc0*/  STS [UR37+0x150], R3 ;  /* 0x00015003ff007988 */ /* 0x0003e20008000825 */
[----:B------:R-:W-:Y:S05]  /*2dd0*/  BRA `(.L_x_51) ;  /* 0x0000000000107947 */ /* 0x000fea0003800000 */
.L_x_50:
[----:B------:R-:W-:Y:S02]  /*2de0*/  MOV R0, 0xffffffff ;  /* 0xffffffff00007802 */ /* 0x000fe40000000f00 */
[----:B------:R-:W-:-:S03]  /*2df0*/  MOV R2, 0x2e20 ;  /* 0x00002e2000027802 */ /* 0x000fc60000000f00 */
[----:B------:R1:W-:Y:S04]  /*2e00*/  STS [UR37+0x150], R0 ;  /* 0x00015000ff007988 */ /* 0x0003e80008000825 */
[----:B-1-3-5:R-:W-:Y:S05]  /*2e10*/  CALL.REL.NOINC `($__internal_1_$__cuda_sm10x_tcgen05_guardrail_trap_phase_invalid_during_alloc) ;  /* 0x0000006c00fc7944 */ /* 0x02afea0003c00000 */
.L_x_51:
[----:B------:R-:W-:Y:S05]  /*2e20*/  WARPSYNC.ALL ;  /* 0x0000000000007948 */ /* 0x000fea0003800000 */
[----:B------:R-:W2:Y:S01]  /*2e30*/  S2UR UR5, SR_CgaCtaId ;  /* 0x00000000000579c3 */ /* 0x000ea20000008800 */
[----:B------:R-:W-:Y:S01]  /*2e40*/  UMOV UR4, 0x400 ;  /* 0x0000040000047882 */ /* 0x000fe20000000000 */
[----:B------:R-:W-:-:S06]  /*2e50*/  NOP ;  /* 0x0000000000007918 */ /* 0x000fcc0000000000 */
[----:B------:R-:W-:Y:S06]  /*2e60*/  BAR.ARV 0x6, 0xa0 ;  /* 0x0182800000007b1d */ /* 0x000fec0000002000 */
[----:B------:R-:W4:Y:S01]  /*2e70*/  LDCU UR7, c[0x0][0x38c] ;  /* 0x00007180ff0777ac */ /* 0x000f220008000800 */
[----:B------:R-:W-:Y:S01]  /*2e80*/  IMAD.MOV.U32 R11, RZ, RZ, 0x1 ;  /* 0x00000001ff0b7424 */ /* 0x000fe200078e00ff */
[----:B------:R-:W-:Y:S01]  /*2e90*/  CS2R R8, SRZ ;  /* 0x0000000000087805 */ /* 0x000fe2000001ff00 */
[----:B------:R-:W-:Y:S01]  /*2ea0*/  IMAD.MOV.U32 R10, RZ, RZ, RZ ;  /* 0x000000ffff0a7224 */ /* 0x000fe200078e00ff */
[----:B------:R-:W3:Y:S01]  /*2eb0*/  LDCU UR6, c[0x0][0x38c] ;  /* 0x00007180ff0677ac */ /* 0x000ee20008000800 */
[----:B------:R-:W-:Y:S01]  /*2ec0*/  UMOV UR15, URZ ;  /* 0x000000ff000f7c82 */ /* 0x000fe20008000000 */
[----:B------:R-:W-:Y:S01]  /*2ed0*/  UMOV UR14, URZ ;  /* 0x000000ff000e7c82 */ /* 0x000fe20008000000 */
[----:B--2---:R-:W-:Y:S01]  /*2ee0*/  ULEA UR5, UR5, UR4, 0x18 ;  /* 0x0000000405057291 */ /* 0x004fe2000f8ec0ff */
[----:B------:R-:W-:Y:S01]  /*2ef0*/  UMOV UR24, 0x0 ;  /* 0x0000000000187882 */ /* 0x000fe20000000000 */
[----:B------:R-:W-:-:S02]  /*2f00*/  UMOV UR25, 0x44104a0 ;  /* 0x044104a000197882 */ /* 0x000fc40000000000 */
[----:B------:R-:W-:Y:S02]  /*2f10*/  UIADD3 UR10, UPT, UPT, UR5, 0x6400, URZ ;  /* 0x00006400050a7890 */ /* 0x000fe4000fffe0ff */
[----:B------:R-:W-:Y:S02]  /*2f20*/  UIADD3 UR11, UPT, UPT, UR5, 0x10400, URZ ;  /* 0x00010400050b7890 */ /* 0x000fe4000fffe0ff */
[----:B----4-:R-:W-:Y:S01]  /*2f30*/  UIADD3 UR7, UPT, UPT, UR7, 0x7f, URZ ;  /* 0x0000007f07077890 */ /* 0x010fe2000fffe0ff */
[----:B-1----:R-:W1:Y:S01]  /*2f40*/  LDS R0, [UR5+0x150] ;  /* 0x00015005ff007984 */ /* 0x002e620008000800 */
[----:B------:R-:W-:Y:S02]  /*2f50*/  USHF.R.U32.HI UR10, URZ, 0x4, UR10 ;  /* 0x00000004ff0a7899 */ /* 0x000fe4000801160a */
[----:B------:R-:W-:Y:S02]  /*2f60*/  USHF.R.S32.HI UR4, URZ, 0x1f, UR7 ;  /* 0x0000001fff047899 */ /* 0x000fe40008011407 */
[----:B------:R-:W-:-:S02]  /*2f70*/  USHF.R.U32.HI UR11, URZ, 0x4, UR11 ;  /* 0x00000004ff0b7899 */ /* 0x000fc4000801160b */
[----:B------:R-:W-:Y:S02]  /*2f80*/  ULEA.HI UR4, UR4, UR7, URZ, 0x7 ;  /* 0x0000000704047291 */ /* 0x000fe4000f8f38ff */
[----:B------:R-:W-:Y:S02]  /*2f90*/  ULOP3.LUT UR10, UR10, 0x3fff, URZ, 0xc0, !UPT ;  /* 0x00003fff0a0a7892 */ /* 0x000fe4000f8ec0ff */
[----:B------:R-:W-:Y:S02]  /*2fa0*/  USHF.R.S32.HI UR4, URZ, 0x7, UR4 ;  /* 0x00000007ff047899 */ /* 0x000fe40008011404 */
[----:B------:R-:W-:Y:S02]  /*2fb0*/  ULOP3.LUT UR11, UR11, 0x3fff, URZ, 0xc0, !UPT ;  /* 0x00003fff0b0b7892 */ /* 0x000fe4000f8ec0ff */
[----:B------:R-:W-:Y:S01]  /*2fc0*/  UISETP.LT.AND UP0, UPT, UR4, 0x1, UPT ;  /* 0x000000010400788c */ /* 0x000fe2000bf01270 */
[----:B------:R-:W-:Y:S01]  /*2fd0*/  UMOV UR22, 0x0 ;  /* 0x0000000000167882 */ /* 0x000fe20000000000 */
[----:B------:R-:W-:-:S02]  /*2fe0*/  UMOV UR23, 0x44104a0 ;  /* 0x044104a000177882 */ /* 0x000fc40000000000 */
[----:B------:R-:W-:Y:S02]  /*2ff0*/  USEL UR9, UR4, 0x1, !UP0 ;  /* 0x0000000104097887 */ /* 0x000fe4000c000000 */
[----:B------:R-:W-:Y:S02]  /*3000*/  ULOP3.LUT UR10, UR10, 0x10000, URZ, 0xfc, !UPT ;  /* 0x000100000a0a7892 */ /* 0x000fe4000f8efcff */
[----:B------:R-:W-:Y:S02]  /*3010*/  ULOP3.LUT UR11, UR11, 0x4000000, URZ, 0xfc, !UPT ;  /* 0x040000000b0b7892 */ /* 0x000fe4000f8efcff */
[----:B------:R-:W-:Y:S02]  /*3020*/  UIADD3 UR9, UPT, UPT, -UR9, URZ, URZ ;  /* 0x000000ff09097290 */ /* 0x000fe4000fffe1ff */
[----:B---3--:R-:W-:Y:S01]  /*3030*/  UISETP.GE.AND UP3, UPT, UR6, 0x1, UPT ;  /* 0x000000010600788c */ /* 0x008fe2000bf66270 */
[----:B------:R-:W-:Y:S01]  /*3040*/  UMOV UR20, 0x0 ;  /* 0x0000000000147882 */ /* 0x000fe20000000000 */
[----:B------:R-:W-:Y:S01]  /*3050*/  UMOV UR21, 0x44104a0 ;  /* 0x044104a000157882 */ /* 0x000fe20000000000 */
[----:B------:R-:W-:Y:S01]  /*3060*/  UMOV UR18, 0x0 ;  /* 0x0000000000127882 */ /* 0x000fe20000000000 */
[----:B------:R-:W-:Y:S01]  /*3070*/  UMOV UR19, 0x44104a0 ;  /* 0x044104a000137882 */ /* 0x000fe20000000000 */
[----:B-1----:R-:W-:-:S15]  /*3080*/  R2UR UR16, R0 ;  /* 0x00000000001072ca */ /* 0x002fde00000e0000 */
.L_x_60:
[----:B------:R-:W-:Y:S02]  /*3090*/  LEA R0, R10, UR5, 0x3 ;  /* 0x000000050a007c11 */ /* 0x000fe4000f8e18ff */
[----:B------:R-:W-:Y:S02]  /*30a0*/  SHF.L.U32 R5, R9, 0x1f, RZ ;  /* 0x0000001f09057819 */ /* 0x000fe400000006ff */
[----:B------:R-:W-:Y:S01]  /*30b0*/  PLOP3.LUT P0, PT, PT, PT, UP3, 0x80, 0x8 ;  /* 0x000000000008781c */ /* 0x000fe20003f0f038 */
[----:B------:R-:W-:Y:S01]  /*30c0*/  VIADD R3, R0, 0xb0 ;  /* 0x000000b000037836 */ /* 0x000fe20000000000 */
[----:B-1----:R-:W1:Y:S02]  /*30d0*/  SYNCS.PHASECHK.TRANS64.TRYWAIT P1, [R0+URZ+0xa0], R5 ;  /* 0x0000a005000075a7 */ /* 0x002e6400080211ff */
[----:B-1-3--:R-:W-:Y:S09]  /*30e0*/  @!P1 BRA `(.L_x_54) ;  /* 0x00000064004c9947 */ /* 0x00aff20003800000 */
.L_x_143:
[----:B------:R-:W-:Y:S01]  /*30f0*/  LEA R4, R10, UR5, 0x4 ;  /* 0x000000050a047c11 */ /* 0x000fe2000f8e20ff */
[----:B------:R-:W-:Y:S01]  /*3100*/  @UP3 ULEA UR6, UR14, UR5, 0x3 ;  /* 0x000000050e063291 */ /* 0x000fe2000f8e18ff */
[----:B------:R-:W-:Y:S01]  /*3110*/  PLOP3.LUT P2, PT, PT, PT, PT, 0x80, 0x8 ;  /* 0x000000000008781c */ /* 0x000fe20003f4f070 */
[----:B------:R-:W-:Y:S01]  /*3120*/  ULEA UR7, UR15, UR5, 0x3 ;  /* 0x000000050f077291 */ /* 0x000fe2000f8e18ff */
[----:B------:R-:W-:Y:S02]  /*3130*/  PRMT R3, RZ, 0x654, R3 ;  /* 0x00000654ff037816 */ /* 0x000fe40000000003 */
[----:B-1----:R-:W1:Y:S01]  /*3140*/  LDS.128 R4, [R4+0x130] ;  /* 0x0001300004047984 */ /* 0x002e620000000c00 */
[----:B------:R-:W-:Y:S02]  /*3150*/  @P0 SHF.L.U32 R2, R8, 0x1f, RZ ;  /* 0x0000001f08020819 */ /* 0x000fe400000006ff */
[----:B------:R-:W-:Y:S01]  /*3160*/  SHF.L.U32 R0, R11, 0x1f, RZ ;  /* 0x0000001f0b007819 */ /* 0x000fe200000006ff */
[----:B------:R-:W-:Y:S01]  /*3170*/  @!PT LDS RZ, [RZ] ;  /* 0x00000000fffff984 */ /* 0x000fe20000000800 */
[----:B------:R-:W-:Y:S01]  /*3180*/  @!PT LDS RZ, [RZ] ;  /* 0x00000000fffff984 */ /* 0x000fe20000000800 */
[----:B------:R-:W-:Y:S01]  /*3190*/  @!PT LDS RZ, [RZ] ;  /* 0x00000000fffff984 */ /* 0x000fe20000000800 */
[----:B------:R-:W-:Y:S01]  /*31a0*/  @!PT LDS RZ, [RZ] ;  /* 0x00000000fffff984 */ /* 0x000fe20000000800 */
[----:B------:R2:W-:Y:S06]  /*31b0*/  MEMBAR.ALL.CTA ;  /* 0x0000000000007992 */ /* 0x0005ec0000008000 */
[----:B--2---:R-:W2:Y:S02]  /*31c0*/  FENCE.VIEW.ASYNC.S ;  /* 0x00000000000073c6 */ /* 0x004ea40000000000 */
[----:B--2---:R2:W-:Y:S01]  /*31d0*/  SYNCS.ARRIVE.TRANS64.RED.A1T0 RZ, [R3+URZ], RZ ;  /* 0x000000ff03ff79a7 */ /* 0x0045e200081004ff */
[----:B------:R2:W3:Y:S01]  /*31e0*/  @P0 SYNCS.PHASECHK.TRANS64.TRYWAIT P2, [UR6], R2 ;  /* 0x00000002ff0005a7 */ /* 0x0004e20008041106 */
[----:B------:R-:W-:Y:S01]  /*31f0*/  ULEA.HI UR6, UR15, UR15, URZ, 0x1 ;  /* 0x0000000f0f067291 */ /* 0x000fe2000f8f08ff */
[----:B-1----:R-:W-:-:S03]  /*3200*/  LOP3.LUT P1, RZ, R6, 0x1, RZ, 0xc0, !PT ;  /* 0x0000000106ff7812 */ /* 0x002fc6000782c0ff */
[----:B------:R-:W-:Y:S02]  /*3210*/  USHF.L.U32 UR8, UR6, 0x7, URZ ;  /* 0x0000000706087899 */ /* 0x000fe400080006ff */
[----:B------:R-:W-:Y:S02]  /*3220*/  ULOP3.LUT UR6, UR6, 0xffe, URZ, 0xc0, !UPT ;  /* 0x00000ffe06067892 */ /* 0x000fe4000f8ec0ff */
[----:B------:R-:W-:Y:S02]  /*3230*/  ULOP3.LUT UR8, UR8, 0xffffff00, URZ, 0xc0, !UPT ;  /* 0xffffff0008087892 */ /* 0x000fe4000f8ec0ff */
[----:B------:R-:W-:Y:S02]  /*3240*/  UIADD3 UR6, UPT, UPT, -UR6, UR15, URZ ;  /* 0x0000000f06067290 */ /* 0x000fe4000fffe1ff */
[----:B------:R-:W-:Y:S01]  /*3250*/  UIADD3 UR8, UPT, UPT, UR16, UR8, URZ ;  /* 0x0000000810087290 */ /* 0x000fe2000fffe0ff */
[----:B------:R-:W1:Y:S03]  /*3260*/  SYNCS.PHASECHK.TRANS64.TRYWAIT P0, [UR7+0xe0], R0 ;  /* 0x0000e000ff0075a7 */ /* 0x000e660008001107 */
[----:B------:R-:W-:Y:S01]  /*3270*/  ULEA UR8, UR6, UR8, 0x14 ;  /* 0x0000000806087291 */ /* 0x000fe2000f8ea0ff */
[----:B-123--:R-:W-:Y:S11]  /*3280*/  @!P0 BRA `(.L_x_55) ;  /* 0x0000006000f88947 */ /* 0x00eff60003800000 */
.L_x_145:
[----:B------:R-:W-:Y:S01]  /*3290*/  IADD3 R10, PT, PT, R10, 0x1, RZ ;  /* 0x000000010a0a7810 */ /* 0x000fe20007ffe0ff */
[----:B------:R-:W-:Y:S06]  /*32a0*/  BRA.U !UP3, `(.L_x_56) ;  /* 0x000000010bc07547 */ /* 0x000fec000b800000 */
[----:B------:R-:W-:Y:S01]  /*32b0*/  UPLOP3.LUT UP4, UPT, UPT, UPT, UPT, 0x40, 0x4 ;  /* 0x000000000004789c */ /* 0x000fe20003f8e870 */
[----:B------:R-:W-:Y:S01]  /*32c0*/  UMOV UR13, UR9 ;  /* 0x00000009000d7c82 */ /* 0x000fe20008000000 */
[----:B------:R-:W-:Y:S01]  /*32d0*/  UMOV UR12, UR4 ;  /* 0x00000004000c7c82 */ /* 0x000fe20008000000 */
[----:B------:R-:W-:-:S08]  /*32e0*/  UMOV UR17, UR14 ;  /* 0x0000000e00117c82 */ /* 0x000fd00008000000 */
.L_x_59:
[----:B------:R-:W-:Y:S02]  /*32f0*/  UIADD3 UR13, UPT, UPT, UR13, 0x1, URZ ;  /* 0x000000010d0d7890 */ /* 0x000fe4000fffe0ff */
[----:B--2---:R-:W-:Y:S02]  /*3300*/  ULEA UR6, UR17, UR5, 0x3 ;  /* 0x0000000511067291 */ /* 0x004fe4000f8e18ff */
[----:B------:R-:W-:Y:S01]  /*3310*/  UISETP.NE.AND UP0, UPT, UR13, URZ, UPT ;  /* 0x000000ff0d00728c */ /* 0x000fe2000bf05270 */
[----:B---3--:R-:W-:Y:S10]  /*3320*/  @P2 BRA `(.L_x_57) ;  /* 0x00000000000c2947 */ /* 0x008ff40003800000 */
[----:B-1----:R-:W-:Y:S04]  /*3330*/  SHF.L.U32 R3, R8, 0x1f, RZ ;  /* 0x0000001f08037819 */ /* 0x002fe800000006ff */
[----:B------:R-:W1:Y:S02]  /*3340*/  SYNCS.PHASECHK.TRANS64.TRYWAIT P0, [UR6], R3 ;  /* 0x00000003ff0075a7 */ /* 0x000e640008001106 */
[----:B-1----:R-:W-:Y:S05]  /*3350*/  @!P0 BRA `(.L_x_58) ;  /* 0x0000006000dc8947 */ /* 0x002fea0003800000 */
.L_x_57:
[----:B------:R-:W-:Y:S01]  /*3360*/  UISETP.NE.AND UP1, UPT, UR12, 0x1, UPT ;  /* 0x000000010c00788c */ /* 0x000fe2000bf25270 */
[----:B------:R-:W-:Y:S01]  /*3370*/  PLOP3.LUT P2, PT, PT, PT, PT, 0x80, 0x8 ;  /* 0x000000000008781c */ /* 0x000fe20003f4f070 */
[----:B------:R-:W-:Y:S02]  /*3380*/  UIADD3 UR14, UPT, UPT, UR17, 0x1, URZ ;  /* 0x00000001110e7890 */ /* 0x000fe4000fffe0ff */
[----:B------:R-:W-:Y:S02]  /*3390*/  ULEA UR28, UR17, UR11, 0xb ;  /* 0x0000000b111c7291 */ /* 0x000fe4000f8e58ff */
[----:B------:R-:W-:Y:S01]  /*33a0*/  UISETP.NE.AND UP2, UPT, UR14, 0x5, UPT ;  /* 0x000000050e00788c */ /* 0x000fe2000bf45270 */
[----:B------:R-:W-:Y:S01]  /*33b0*/  PLOP3.LUT P0, PT, PT, PT, UP1, 0x80, 0x8 ;  /* 0x000000000008781c */ /* 0x000fe20003f0f018 */
[----:B------:R-:W-:Y:S02]  /*33c0*/  UIADD3 UR40, UPT, UPT, UR28, 0x100, URZ ;  /* 0x000001001c287890 */ /* 0x000fe4000fffe0ff */
[----:B------:R-:W-:Y:S02]  /*33d0*/  USEL UR27, URZ, 0x1, UP2 ;  /* 0x00000001ff1b7887 */ /* 0x000fe40009000000 */
[----:B------:R-:W-:Y:S02]  /*33e0*/  USEL UR14, UR14, URZ, UP2 ;  /* 0x000000ff0e0e7287 */ /* 0x000fe40009000000 */
[----:B------:R-:W-:Y:S02]  /*33f0*/  UIADD3 UR36, UPT, UPT, UR28, 0x200, URZ ;  /* 0x000002001c247890 */ /* 0x000fe4000fffe0ff */
[----:B------:R-:W-:Y:S01]  /*3400*/  @UP1 ULEA UR26, UR14, UR5, 0x3 ;  /* 0x000000050e1a1291 */ /* 0x000fe2000f8e18ff */
[----:B------:R-:W-:Y:S01]  /*3410*/  LOP3.LUT R8, R8, UR27, RZ, 0x3c, !PT ;  /* 0x0000001b08087c12 */ /* 0x000fe2000f8e3cff */
[----:B------:R-:W-:Y:S02]  /*3420*/  UIADD3 UR32, UPT, UPT, UR28, 0x300, URZ ;  /* 0x000003001c207890 */ /* 0x000fe4000fffe0ff */
[----:B------:R-:W-:Y:S01]  /*3430*/  UIADD3 UR6, UPT, UPT, UR6, 0x28, URZ ;  /* 0x0000002806067890 */ /* 0x000fe2000fffe0ff */
[----:B-1----:R-:W-:Y:S01]  /*3440*/  @P0 SHF.L.U32 R0, R8, 0x1f, RZ ;  /* 0x0000001f08000819 */ /* 0x002fe200000006ff */
[----:B------:R-:W-:Y:S01]  /*3450*/  UIADD3 UR12, UPT, UPT, UR12, -0x1, URZ ;  /* 0xffffffff0c0c7890 */ /* 0x000fe2000fffe0ff */
[----:B------:R-:W-:Y:S02]  /*3460*/  UMOV UR29, 0x40004040 ;  /* 0x40004040001d7882 */ /* 0x000fe40000000000 */
[----:B------:R2:W3:Y:S01]  /*3470*/  @P0 SYNCS.PHASECHK.TRANS64.TRYWAIT P2, [UR26], R0 ;  /* 0x00000000ff0005a7 */ /* 0x0004e2000804111a */
[----:B------:R-:W-:Y:S01]  /*3480*/  ULEA UR26, UR17, UR10, 0x9 ;  /* 0x0000000a111a7291 */ /* 0x000fe2000f8e48ff */
[----:B------:R-:W-:Y:S01]  /*3490*/  UMOV UR27, 0x40004040 ;  /* 0x40004040001b7882 */ /* 0x000fe20000000000 */
[----:B------:R-:W-:Y:S02]  /*34a0*/  UMOV UR41, 0x40004040 ;  /* 0x4000404000297882 */ /* 0x000fe40000000000 */
[----:B------:R-:W-:Y:S02]  /*34b0*/  UIADD3 UR38, UPT, UPT, UR26, 0x2, URZ ;  /* 0x000000021a267890 */ /* 0x000fe4000fffe0ff */
[----:B------:R-:W-:Y:S02]  /*34c0*/  UIADD3 UR34, UPT, UPT, UR26, 0x4, URZ ;  /* 0x000000041a227890 */ /* 0x000fe4000fffe0ff */
[----:B------:R-:W-:Y:S01]  /*34d0*/  UIADD3 UR30, UPT, UPT, UR26, 0x6, URZ ;  /* 0x000000061a1e7890 */ /* 0x000fe2000fffe0ff */
[----:B------:R2:W-:Y:S01]  /*34e0*/  UTCIMMA gdesc[UR26], gdesc[UR28], tmem[UR8], tmem[UR24], idesc[UR25], UP4 ;  /* 0x00ff181c1a0075ea */ /* 0x0005e2000a000108 */
[----:B------:R-:W-:Y:S01]  /*34f0*/  UPLOP3.LUT UP4, UPT, UPT, UPT, UPT, 0x80, 0x8 ;  /* 0x000000000008789c */ /* 0x000fe20003f8f070 */
[----:B------:R-:W-:Y:S01]  /*3500*/  UMOV UR39, 0x40004040 ;  /* 0x4000404000277882 */ /* 0x000fe20000000000 */
[----:B------:R-:W-:Y:S01]  /*3510*/  UMOV UR37, 0x40004040 ;  /* 0x4000404000257882 */ /* 0x000fe20000000000 */
[----:B------:R2:W-:Y:S01]  /*3520*/  UTCIMMA gdesc[UR38], gdesc[UR40], tmem[UR8], tmem[UR22], idesc[UR23], UPT ;  /* 0x00ff1628260075ea */ /* 0x0005e2000b800108 */
[----:B------:R-:W-:Y:S01]  /*3530*/  UMOV UR35, 0x40004040 ;  /* 0x4000404000237882 */ /* 0x000fe20000000000 */
[----:B------:R-:W-:Y:S01]  /*3540*/  UMOV UR33, 0x40004040 ;  /* 0x4000404000217882 */ /* 0x000fe20000000000 */
[----:B------:R-:W-:Y:S01]  /*3550*/  UMOV UR31, 0x40004040 ;  /* 0x40004040001f7882 */ /* 0x000fe20000000000 */
[----:B------:R2:W-:Y:S01]  /*3560*/  UTCIMMA gdesc[UR34], gdesc[UR36], tmem[UR8], tmem[UR20], idesc[UR21], UPT ;  /* 0x00ff1424220075ea */ /* 0x0005e2000b800108 */
[----:B------:R2:W-:Y:S01]  /*3570*/  UTCIMMA gdesc[UR30], gdesc[UR32], tmem[UR8], tmem[UR18], idesc[UR19], UPT ;  /* 0x00ff12201e0075ea */ /* 0x0005e2000b800108 */
[----:B------:R2:W-:Y:S01]  /*3580*/  UTCBAR [UR6], URZ ;  /* 0x000000ff060073e9 */ /* 0x0005e200080000ff */
[----:B------:R-:W-:Y:S01]  /*3590*/  UMOV UR17, UR14 ;  /* 0x0000000e00117c82 */ /* 0x000fe20008000000 */
[----:B------:R-:W-:Y:S05]  /*35a0*/  BRA.U UP0, `(.L_x_59) ;  /* 0xfffffffd00507547 */ /* 0x000fea000b83ffff */
.L_x_56:
[----:B------:R-:W-:Y:S01]  /*35b0*/  UIADD3 UR15, UPT, UPT, UR15, 0x1, URZ ;  /* 0x000000010f0f7890 */ /* 0x000fe2000fffe0ff */
[C---:B------:R-:W-:Y:S01]  /*35c0*/  ISETP.NE.AND P0, PT, R10.reuse, 0x2, PT ;  /* 0x000000020a00780c */ /* 0x040fe20003f05270 */
[----:B------:R-:W-:Y:S02]  /*35d0*/  UIADD3 UR7, UPT, UPT, UR7, 0xc0, URZ ;  /* 0x000000c007077890 */ /* 0x000fe4000fffe0ff */
[----:B------:R-:W-:Y:S01]  /*35e0*/  UISETP.NE.AND UP0, UPT, UR15, 0x4, UPT ;  /* 0x000000040f00788c */ /* 0x000fe2000bf05270 */
[----:B-12---:R-:W-:Y:S02]  /*35f0*/  SEL R0, RZ, 0x1, P0 ;  /* 0x00000001ff007807 */ /* 0x006fe40000000000 */
[----:B------:R-:W-:Y:S01]  /*3600*/  SEL R10, R10, RZ, P0 ;  /* 0x000000ff0a0a7207 */ /* 0x000fe20000000000 */
[----:B------:R-:W-:Y:S01]  /*3610*/  USEL UR6, URZ, 0x1, UP0 ;  /* 0x00000001ff067887 */ /* 0x000fe20008000000 */
[----:B------:R-:W-:Y:S01]  /*3620*/  LOP3.LUT R9, R9, R0, RZ, 0x3c, !PT ;  /* 0x0000000009097212 */ /* 0x000fe200078e3cff */
[----:B------:R-:W-:Y:S01]  /*3630*/  USEL UR15, UR15, URZ, UP0 ;  /* 0x000000ff0f0f7287 */ /* 0x000fe20008000000 */
[----:B------:R1:W-:Y:S03]  /*3640*/  UTCBAR [UR7], URZ ;  /* 0x000000ff070073e9 */ /* 0x0003e600080000ff */
[----:B------:R-:W-:Y:S01]  /*3650*/  LOP3.LUT R11, R11, UR6, RZ, 0x3c, !PT ;  /* 0x000000060b0b7c12 */ /* 0x000fe2000f8e3cff */
[----:B------:R-:W-:Y:S07]  /*3660*/  @P1 BRA `(.L_x_60) ;  /* 0xfffffff800881947 */ /* 0x000fee000383ffff */
[----:B------:R-:W2:Y:S01]  /*3670*/  S2UR UR4, SR_CgaCtaId ;  /* 0x00000000000479c3 */ /* 0x000ea20000008800 */
[----:B------:R-:W-:Y:S01]  /*3680*/  ELECT P0, URZ, PT ;  /* 0x0000000000ff782f */ /* 0x000fe20003800000 */
[----:B------:R-:W-:Y:S01]  /*3690*/  IMAD.MOV.U32 R0, RZ, RZ, 0x1 ;  /* 0x00000001ff007424 */ /* 0x000fe200078e00ff */
[----:B------:R-:W-:Y:S01]  /*36a0*/  UIADD3 UR5, UPT, UPT, UR5, 0xe0, URZ ;  /* 0x000000e005057890 */ /* 0x000fe2000fffe0ff */
[----:B------:R-:W-:Y:S01]  /*36b0*/  SHF.L.U32 R3, R11, 0x1f, RZ ;  /* 0x0000001f0b037819 */ /* 0x000fe200000006ff */
[----:B------:R-:W-:-:S03]  /*36c0*/  UMOV UR6, 0x40 ;  /* 0x0000004000067882 */ /* 0x000fc60000000000 */
[----:B------:R-:W-:Y:S01]  /*36d0*/  UVIRTCOUNT.DEALLOC.SMPOOL 0x80 ;  /* 0x000000800000784c */ /* 0x000fe20000000000 */
[----:B--2---:R-:W-:Y:S02]  /*36e0*/  ULEA UR4, UR4, UR6, 0x18 ;  /* 0x0000000604047291 */ /* 0x004fe4000f8ec0ff */
[----:B------:R-:W-:-:S07]  /*36f0*/  ULEA UR6, UR15, UR5, 0x3 ;  /* 0x000000050f067291 */ /* 0x000fce000f8e18ff */
[----:B------:R2:W-:Y:S02]  /*3700*/  @P0 STS.U8 [UR4+0x1c], R0 ;  /* 0x00001c00ff000988 */ /* 0x0005e40008000004 */
[----:B------:R-:W4:Y:S02]  /*3710*/  SYNCS.PHASECHK.TRANS64.TRYWAIT P0, [UR6], R3 ;  /* 0x00000003ff0075a7 */ /* 0x000f240008001106 */
[----:B--2-4-:R-:W-:Y:S05]  /*3720*/  @!P0 BRA `(.L_x_61) ;  /* 0x0000006000008947 */ /* 0x014fea0003800000 */
.L_x_148:
[----:B-1----:R-:W-:-:S04]  /*3730*/  UIADD3 UR7, UPT, UPT, UR15, 0x1, URZ ;  /* 0x000000010f077890 */ /* 0x002fc8000fffe0ff */
[----:B------:R-:W-:-:S04]  /*3740*/  UISETP.NE.AND UP0, UPT, UR7, 0x4, UPT ;  /* 0x000000040700788c */ /* 0x000fc8000bf05270 */
[----:B------:R-:W-:Y:S02]  /*3750*/  USEL UR8, URZ, 0x1, UP0 ;  /* 0x00000001ff087887 */ /* 0x000fe40008000000 */
[----:B------:R-:W-:-:S04]  /*3760*/  USEL UR7, UR7, URZ, UP0 ;  /* 0x000000ff07077287 */ /* 0x000fc80008000000 */
[----:B------:R-:W-:Y:S01]  /*3770*/  ULEA UR6, UR7, UR5, 0x3 ;  /* 0x0000000507067291 */ /* 0x000fe2000f8e18ff */
[----:B------:R-:W-:-:S04]  /*3780*/  LOP3.LUT R2, R11, UR8, RZ, 0x3c, !PT ;  /* 0x000000080b027c12 */ /* 0x000fc8000f8e3cff */
[----:B--2---:R-:W-:-:S04]  /*3790*/  SHF.L.U32 R3, R2, 0x1f, RZ ;  /* 0x0000001f02037819 */ /* 0x004fc800000006ff */
[----:B------:R-:W1:Y:S02]  /*37a0*/  SYNCS.PHASECHK.TRANS64.TRYWAIT P0, [UR6], R3 ;  /* 0x00000003ff0075a7 */ /* 0x000e640008001106 */
[----:B-1----:R-:W-:Y:S05]  /*37b0*/  @!P0 BRA `(.L_x_62) ;  /* 0x0000005c00f48947 */ /* 0x002fea0003800000 */
.L_x_150:
        /* <DEDUP_REMOVED lines=9> */
.L_x_152:
[----:B------:R-:W-:-:S04]  /*3850*/  UIADD3 UR7, UPT, UPT, UR7, 0x1, URZ ;  /* 0x0000000107077890 */ /* 0x000fc8000fffe0ff */
[----:B------:R-:W-:-:S04]  /*3860*/  UISETP.NE.AND UP0, UPT, UR7, 0x4, UPT ;  /* 0x000000040700788c */ /* 0x000fc8000bf05270 */
[----:B------:R-:W-:Y:S02]  /*3870*/  USEL UR6, URZ, 0x1, UP0 ;  /* 0x00000001ff067887 */ /* 0x000fe40008000000 */
[----:B------:R-:W-:-:S04]  /*3880*/  USEL UR7, UR7, URZ, UP0 ;  /* 0x000000ff07077287 */ /* 0x000fc80008000000 */
[----:B------:R-:W-:Y:S01]  /*3890*/  ULEA UR7, UR7, UR5, 0x3 ;  /* 0x0000000507077291 */ /* 0x000fe2000f8e18ff */
[----:B-1----:R-:W-:-:S04]  /*38a0*/  LOP3.LUT R3, R2, UR6, RZ, 0x3c, !PT ;  /* 0x0000000602037c12 */ /* 0x002fc8000f8e3cff */
[----:B------:R-:W-:-:S04]  /*38b0*/  SHF.L.U32 R3, R3, 0x1f, RZ ;  /* 0x0000001f03037819 */ /* 0x000fc800000006ff */
[----:B------:R-:W1:Y:S02]  /*38c0*/  SYNCS.PHASECHK.TRANS64.TRYWAIT P0, [UR7], R3 ;  /* 0x00000003ff0075a7 */ /* 0x000e640008001107 */
[----:B-1----:R-:W-:Y:S05]  /*38d0*/  @!P0 BRA `(.L_x_64) ;  /* 0x0000005c00dc8947 */ /* 0x002fea0003800000 */
.L_x_154:
[----:B------:R-:W-:Y:S01]  /*38e0*/  NOP ;  /* 0x0000000000007918 */ /* 0x000fe20000000000 */
[----:B-1----:R-:W1:Y:S01]  /*38f0*/  LDS R0, [UR4+0x14] ;  /* 0x00001404ff007984 */ /* 0x002e620008000800 */
[----:B------:R-:W-:Y:S01]  /*3900*/  ULOP3.LUT UR6, UR16, 0xffff, URZ, 0xc0, !UPT ;  /* 0x0000ffff10067892 */ /* 0x000fe2000f8ec0ff */
[----:B------:R-:W-:Y:S01]  /*3910*/  UMOV UR8, 0xffff ;  /* 0x0000ffff00087882 */ /* 0x000fe20000000000 */
[----:B------:R-:W-:Y:S02]  /*3920*/  UMOV UR5, 0x1 ;  /* 0x0000000100057882 */ /* 0x000fe40000000000 */
[----:B------:R-:W-:-:S04]  /*3930*/  USHF.R.U32.HI UR6, URZ, 0x5, UR6 ;  /* 0x00000005ff067899 */ /* 0x000fc80008011606 */
[----:B------:R-:W-:Y:S02]  /*3940*/  USHF.L.U32 UR8, UR8, UR6, URZ ;  /* 0x0000000608087299 */ /* 0x000fe400080006ff */
[----:B------:R-:W-:-:S04]  /*3950*/  USHF.L.U32 UR5, UR5, UR6, URZ ;  /* 0x0000000605057299 */ /* 0x000fc800080006ff */
[----:B-1----:R-:W-:-:S04]  /*3960*/  LOP3.LUT R0, R0, UR8, RZ, 0xc0, !PT ;  /* 0x0000000800007c12 */ /* 0x002fc8000f8ec0ff */
[----:B------:R-:W-:-:S13]  /*3970*/  ISETP.NE.AND P0, PT, R0, UR8, PT ;  /* 0x0000000800007c0c */ /* 0x000fda000bf05270 */
[----:B------:R-:W-:Y:S05]  /*3980*/  @P0 BRA `(.L_x_65) ;  /* 0x0000000000580947 */ /* 0x000fea0003800000 */
[----:B------:R-:W1:Y:S02]  /*3990*/  LDS R0, [UR4+0x18] ;  /* 0x00001804ff007984 */ /* 0x000e640008000800 */
[----:B-1----:R-:W-:-:S04]  /*39a0*/  LOP3.LUT R0, R0, UR5, RZ, 0xc0, !PT ;  /* 0x0000000500007c12 */ /* 0x002fc8000f8ec0ff */
[----:B------:R-:W-:-:S13]  /*39b0*/  ISETP.NE.AND P0, PT, R0, UR5, PT ;  /* 0x0000000500007c0c */ /* 0x000fda000bf05270 */
[----:B------:R-:W-:Y:S05]  /*39c0*/  @P0 BRA `(.L_x_66) ;  /* 0x00000000003c0947 */ /* 0x000fea0003800000 */
[----:B------:R-:W1:Y:S01]  /*39d0*/  S2R R2, SR_LANEID ;  /* 0x0000000000027919 */ /* 0x000e620000000000 */
[----:B------:R-:W-:Y:S01]  /*39e0*/  ULOP3.LUT UR8, URZ, UR8, URZ, 0x33, !UPT ;  /* 0x00000008ff087292 */ /* 0x000fe2000f8e33ff */
[----:B------:R-:W-:Y:S01]  /*39f0*/  LOP3.LUT R4, RZ, UR5, RZ, 0x33, !PT ;  /* 0x00000005ff047c12 */ /* 0x000fe2000f8e33ff */
[----:B------:R-:W-:Y:S02]  /*3a00*/  VOTEU.ANY UR7, UPT, PT ;  /* 0x0000000000077886 */ /* 0x000fe400038e0100 */
[----:B------:R-:W-:Y:S01]  /*3a10*/  UFLO.U32 UR7, UR7 ;  /* 0x00000007000772bd */ /* 0x000fe200080e0000 */
[----:B------:R-:W2:Y:S01]  /*3a20*/  REDUX UR5, R4 ;  /* 0x00000000040573c4 */ /* 0x000ea20000000000 */
[----:B------:R-:W-:-:S06]  /*3a30*/  IMAD.U32 R0, RZ, RZ, UR8 ;  /* 0x00000008ff007e24 */ /* 0x000fcc000f8e00ff */
[----:B------:R4:W-:Y:S01]  /*3a40*/  UTCATOMSWS.AND URZ, UR8 ;  /* 0x0000000800ff79e3 */ /* 0x0009e20008000000 */
[----:B------:R-:W3:Y:S01]  /*3a50*/  REDUX UR6, R0 ;  /* 0x00000000000673c4 */ /* 0x000ee20000000000 */
[----:B-1----:R-:W-:Y:S01]  /*3a60*/  ISETP.EQ.U32.AND P0, PT, R2, UR7, PT ;  /* 0x0000000702007c0c */ /* 0x002fe2000bf02070 */
[----:B--2---:R-:W-:Y:S01]  /*3a70*/  IMAD.U32 R2, RZ, RZ, UR5 ;  /* 0x00000005ff027e24 */ /* 0x004fe2000f8e00ff */
[----:B---3--:R-:W-:-:S11]  /*3a80*/  MOV R3, UR6 ;  /* 0x0000000600037c02 */ /* 0x008fd60008000f00 */
[----:B------:R4:W-:Y:S04]  /*3a90*/  @P0 ATOMS.AND RZ, [UR4+0x14], R3 ;  /* 0x00001403ffff098c */ /* 0x0009e8000a800004 */
[----:B------:R4:W-:Y:S01]  /*3aa0*/  @P0 ATOMS.AND RZ, [UR4+0x18], R2 ;  /* 0x00001802ffff098c */ /* 0x0009e2000a800004 */
[----:B------:R-:W-:Y:S05]  /*3ab0*/  BRA `(.L_x_67) ;  /* 0x0000000000147947 */ /* 0x000fea0003800000 */
.L_x_66:
[----:B------:R-:W-:Y:S02]  /*3ac0*/  MOV R2, 0x3ae0 ;  /* 0x00003ae000027802 */ /* 0x000fe40000000f00 */
[----:B---3-5:R-:W-:Y:S05]  /*3ad0*/  CALL.REL.NOINC `($__internal_0_$__cuda_sm10x_tcgen05_guardrail_trap_col_being_dealloced_not_returned_by_alloc) ;  /* 0x0000006000c07944 */ /* 0x028fea0003c00000 */
[----:B------:R-:W-:Y:S05]  /*3ae0*/  BRA `(.L_x_67) ;  /* 0x0000000000087947 */ /* 0x000fea0003800000 */
.L_x_65:
[----:B------:R-:W-:Y:S02]  /*3af0*/  MOV R2, 0x3b10 ;  /* 0x00003b1000027802 */ /* 0x000fe40000000f00 */
[----:B---3-5:R-:W-:Y:S05]  /*3b00*/  CALL.REL.NOINC `($__internal_2_$__cuda_sm10x_tcgen05_guardrail_trap_unallocated_columns_being_dealloced) ;  /* 0x0000006000cc7944 */ /* 0x028fea0003c00000 */
.L_x_67:
[----:B------:R-:W-:Y:S01]  /*3b10*/  NOP ;  /* 0x0000000000007918 */ /* 0x000fe20000000000 */
[----:B----4-:R-:W-:Y:S05]  /*3b20*/  EXIT ;  /* 0x000000000000794d */ /* 0x010fea0003800000 */
.L_x_49:
[----:B------:R-:W-:-:S09]  /*3b30*/  UISETP.NE.OR UP2, UPT, UR8, 0x3, !UP2 ;  /* 0x000000030800788c */ /* 0x000fd2000d745670 */
[----:B------:R-:W-:Y:S05]  /*3b40*/  BRA.U UP2, `(.L_x_68) ;  /* 0x0000001102147547 */ /* 0x000fea000b800000 */
[----:B------:R-:W1:Y:S01]  /*3b50*/  LDC R0, c[0x0][0xb30] ;  /* 0x0002cc00ff007b82 */ /* 0x000e620000000800 */
[----:B------:R-:W2:Y:S01]  /*3b60*/  LDCU.64 UR8, c[0x0][0x888] ;  /* 0x00011100ff0877ac */ /* 0x000ea20008000a00 */
[----:B------:R-:W-:Y:S02]  /*3b70*/  HFMA2 R29, -RZ, RZ, 0, 0 ;  /* 0x00000000ff1d7431 */ /* 0x000fe400000001ff */
[----:B------:R-:W-:Y:S01]  /*3b80*/  IMAD.MOV.U32 R31, RZ, RZ, 0x1 ;  /* 0x00000001ff1f7424 */ /* 0x000fe200078e00ff */
[----:B------:R-:W-:Y:S01]  /*3b90*/  MOV R23, 0x1000 ;  /* 0x0000100000177802 */ /* 0x000fe20000000f00 */
[----:B------:R-:W4:Y:S01]  /*3ba0*/  LDCU.64 UR4, c[0x0][0x890] ;  /* 0x00011200ff0477ac */ /* 0x000f220008000a00 */
[----:B------:R-:W-:Y:S01]  /*3bb0*/  IMAD.MOV.U32 R30, RZ, RZ, RZ ;  /* 0x000000ffff1e7224 */ /* 0x000fe200078e00ff */
[----:B------:R-:W3:Y:S01]  /*3bc0*/  LDC R19, c[0x0][0x370] ;  /* 0x0000dc00ff137b82 */ /* 0x000ee20000000800 */
[----:B------:R-:W-:Y:S01]  /*3bd0*/  UMOV UR7, 0x400 ;  /* 0x0000040000077882 */ /* 0x000fe20000000000 */
[----:B------:R-:W-:-:S02]  /*3be0*/  UPLOP3.LUT UP1, UPT, UPT, UPT, UPT, 0x40, 0x4 ;  /* 0x000000000004789c */ /* 0x000fc40003f2e870 */
[----:B------:R-:W-:-:S04]  /*3bf0*/  ULEA UR7, UR37, UR7, 0x18 ;  /* 0x0000000725077291 */ /* 0x000fc8000f8ec0ff */
[----:B------:R-:W3:Y:S01]  /*3c00*/  LDC R2, c[0x0][0xb0c] ;  /* 0x0002c300ff027b82 */ /* 0x000ee20000000800 */
[----:B------:R-:W-:Y:S02]  /*3c10*/  UIADD3 UR13, UPT, UPT, UR7, 0x68, URZ ;  /* 0x00000068070d7890 */ /* 0x000fe4000fffe0ff */
[----:B--2---:R-:W-:Y:S02]  /*3c20*/  UISETP.NE.U32.AND UP2, UPT, UR8, URZ, UPT ;  /* 0x000000ff0800728c */ /* 0x004fe4000bf45070 */
[----:B------:R-:W-:Y:S02]  /*3c30*/  UIADD3 UR33, UPT, UPT, UR7, 0x50, URZ ;  /* 0x0000005007217890 */ /* 0x000fe4000fffe0ff */
[----:B----4-:R-:W-:Y:S01]  /*3c40*/  UISETP.NE.U32.AND UP3, UPT, UR4, URZ, UPT ;  /* 0x000000ff0400728c */ /* 0x010fe2000bf65070 */
[----:B------:R-:W2:Y:S01]  /*3c50*/  LDC R18, c[0x0][0xb20] ;  /* 0x0002c800ff127b82 */ /* 0x000ea20000000800 */
[----:B-1----:R-:W-:Y:S01]  /*3c60*/  ISETP.NE.AND P1, PT, R0, 0x1, PT ;  /* 0x000000010000780c */ /* 0x002fe20003f25270 */
[----:B------:R-:W-:-:S02]  /*3c70*/  UISETP.NE.AND.EX UP2, UPT, UR9, URZ, UPT, UP2 ;  /* 0x000000ff0900728c */ /* 0x000fc4000bf45320 */
[----:B------:R-:W-:Y:S02]  /*3c80*/  UIADD3 UR25, UPT, UPT, UR7, 0x58, URZ ;  /* 0x0000005807197890 */ /* 0x000fe4000fffe0ff */
[----:B------:R-:W-:Y:S02]  /*3c90*/  UIADD3 UR17, UPT, UPT, UR7, 0x60, URZ ;  /* 0x0000006007117890 */ /* 0x000fe4000fffe0ff */
[----:B------:R-:W1:Y:S01]  /*3ca0*/  LDC.64 R32, c[0x0][0x348] ;  /* 0x0000d200ff207b82 */ /* 0x000e620000000a00 */
[----:B------:R-:W-:Y:S02]  /*3cb0*/  UPRMT UR13, UR37, 0x654, UR13 ;  /* 0x00000654250d7896 */ /* 0x000fe4000800000d */
[----:B------:R-:W-:-:S05]  /*3cc0*/  UISETP.NE.AND.EX UP3, UPT, UR5, URZ, UPT, UP3 ;  /* 0x000000ff0500728c */ /* 0x000fca000bf65330 */
[----:B------:R-:W4:Y:S08]  /*3cd0*/  LDC.64 R16, c[0x0][0xb10] ;  /* 0x0002c400ff107b82 */ /* 0x000f300000000a00 */
[----:B------:R-:W1:Y:S08]  /*3ce0*/  LDC.64 R6, c[0x0][0xb18] ;  /* 0x0002c600ff067b82 */ /* 0x000e700000000a00 */
[----:B------:R-:W1:Y:S08]  /*3cf0*/  LDC.64 R4, c[0x0][0xb28] ;  /* 0x0002ca00ff047b82 */ /* 0x000e700000000a00 */
[----:B--23--:R-:W1:Y:S02]  /*3d00*/  LDC R22, c[0x0][0x374] ;  /* 0x0000dd00ff167b82 */ /* 0x00ce640000000800 */
.L_x_79:
[C---:B------:R-:W-:Y:S02]  /*3d10*/  LEA R0, R30.reuse, UR7, 0x3 ;  /* 0x000000071e007c11 */ /* 0x040fe4000f8e18ff */
[----:B------:R-:W-:Y:S02]  /*3d20*/  SHF.L.U32 R3, R29, 0x1f, RZ ;  /* 0x0000001f1d037819 */ /* 0x000fe400000006ff */
[----:B------:R-:W-:Y:S02]  /*3d30*/  LEA R24, R30, UR7, 0x4 ;  /* 0x000000071e187c11 */ /* 0x000fe4000f8e20ff */
[----:B--2---:R-:W2:Y:S02]  /*3d40*/  SYNCS.PHASECHK.TRANS64.TRYWAIT P0, [R0+URZ+0xa0], R3 ;  /* 0x0000a003000075a7 */ /* 0x004ea400080011ff */
[----:B--2---:R-:W-:Y:S05]  /*3d50*/  @!P0 BRA `(.L_x_69) ;  /* 0x0000005800d48947 */ /* 0x004fea0003800000 */
.L_x_155:
[----:B------:R-:W-:Y:S01]  /*3d60*/  ISETP.GE.AND P0, PT, R40, 0x1, PT ;  /* 0x000000012800780c */ /* 0x000fe20003f06270 */
[----:B------:R-:W3:Y:S01]  /*3d70*/  LDS.128 R24, [R24+0x130] ;  /* 0x0001300018187984 */ /* 0x000ee20000000c00 */
[----:B--2---:R-:W-:Y:S01]  /*3d80*/  VIADD R0, R0, 0xb0 ;  /* 0x000000b000007836 */ /* 0x004fe20000000000 */
[----:B------:R-:W-:Y:S01]  /*3d90*/  @!PT LDS RZ, [RZ] ;  /* 0x00000000fffff984 */ /* 0x000fe20000000800 */
[----:B------:R-:W-:Y:S01]  /*3da0*/  @!PT LDS RZ, [RZ] ;  /* 0x00000000fffff984 */ /* 0x000fe20000000800 */
[----:B------:R-:W-:Y:S01]  /*3db0*/  @!PT LDS RZ, [RZ] ;  /* 0x00000000fffff984 */ /* 0x000fe20000000800 */
[----:B------:R-:W-:Y:S01]  /*3dc0*/  @!PT LDS RZ, [RZ] ;  /* 0x00000000fffff984 */ /* 0x000fe20000000800 */
[----:B------:R2:W-:Y:S06]  /*3dd0*/  MEMBAR.ALL.CTA ;  /* 0x0000000000007992 */ /* 0x0005ec0000008000 */
[----:B--2---:R-:W2:Y:S01]  /*3de0*/  FENCE.VIEW.ASYNC.S ;  /* 0x00000000000073c6 */ /* 0x004ea20000000000 */
[----:B------:R-:W-:Y:S04]  /*3df0*/  PRMT R0, RZ, 0x654, R0 ;  /* 0x00000654ff007816 */ /* 0x000fe80000000000 */
[----:B--2---:R2:W-:Y:S01]  /*3e00*/  SYNCS.ARRIVE.TRANS64.RED.A1T0 RZ, [R0+URZ], RZ ;  /* 0x000000ff00ff79a7 */ /* 0x0045e200081004ff */
[----:B---3--:R-:W-:Y:S11]  /*3e10*/  LOP3.LUT P3, RZ, R26, 0x1, RZ, 0xc0, !PT ;  /* 0x000000011aff7812 */ /* 0x008ff6000786c0ff */
[----:B------:R-:W-:Y:S02]  /*3e20*/  @!UPT UIADD3 URZ, UPT, UPT, URZ, URZ, URZ ;  /* 0x000000fffffff290 */ /* 0x000fe4000fffe0ff */
[----:B------:R-:W-:Y:S02]  /*3e30*/  @P3 MOV R13, R24 ;  /* 0x00000018000d3202 */ /* 0x000fe40000000f00 */
[----:B------:R-:W-:Y:S01]  /*3e40*/  @P3 LOP3.LUT R8, R25, 0xffff, RZ, 0xc0, !PT ;  /* 0x0000ffff19083812 */ /* 0x000fe200078ec0ff */
[----:B--2---:R-:W-:Y:S06]  /*3e50*/  @!P0 BRA `(.L_x_70) ;  /* 0x0000000000a48947 */ /* 0x004fec0003800000 */
[----:B-1----:R-:W-:Y:S01]  /*3e60*/  IMAD.HI.U32 R35, R22, R7, RZ ;  /* 0x0000000716237227 */ /* 0x002fe200078e00ff */
[----:B------:R-:W-:Y:S02]  /*3e70*/  ISETP.NE.AND P0, PT, R6, 0x1, PT ;  /* 0x000000010600780c */ /* 0x000fe40003f05270 */
[----:B------:R-:W-:Y:S01]  /*3e80*/  ISETP.NE.AND P2, PT, R40, 0x1, PT ;  /* 0x000000012800780c */ /* 0x000fe20003f45270 */
[----:B----4-:R-:W-:Y:S01]  /*3e90*/  IMAD.HI.U32 R34, R19, R16, RZ ;  /* 0x0000001013227227 */ /* 0x010fe200078e00ff */
[----:B------:R-:W-:Y:S02]  /*3ea0*/  SHF.R.U32.HI R35, RZ, R18, R35 ;  /* 0x00000012ff237219 */ /* 0x000fe40000011623 */
[----:B------:R-:W-:Y:S01]  /*3eb0*/  ISETP.NE.AND P4, PT, R2, 0x1, PT ;  /* 0x000000010200780c */ /* 0x000fe20003f85270 */
[----:B------:R-:W-:Y:S01]  /*3ec0*/  IMAD.HI.U32 R36, R13, R16, RZ ;  /* 0x000000100d247227 */ /* 0x000fe200078e00ff */
[----:B------:R-:W-:Y:S02]  /*3ed0*/  SHF.R.U32.HI R34, RZ, R17, R34 ;  /* 0x00000011ff227219 */ /* 0x000fe40000011622 */
[----:B------:R-:W-:Y:S01]  /*3ee0*/  SEL R3, R22, R35, !P0 ;  /* 0x0000002316037207 */ /* 0x000fe20004000000 */
[C---:B------:R-:W-:Y:S01]  /*3ef0*/  IMAD.HI.U32 R35, R8.reuse, R7, RZ ;  /* 0x0000000708237227 */ /* 0x040fe200078e00ff */
[----:B------:R-:W-:Y:S02]  /*3f00*/  SEL R11, R19, R34, !P4 ;  /* 0x00000022130b7207 */ /* 0x000fe40006000000 */
[----:B------:R-:W-:Y:S01]  /*3f10*/  SHF.R.U32.HI R36, RZ, R17, R36 ;  /* 0x00000011ff247219 */ /* 0x000fe20000011624 */
[----:B------:R-:W-:Y:S01]  /*3f20*/  IMAD.HI.U32 R38, R3, R4, RZ ;  /* 0x0000000403267227 */ /* 0x000fe200078e00ff */
[----:B------:R-:W-:Y:S03]  /*3f30*/  SHF.R.U32.HI R35, RZ, R18, R35 ;  /* 0x00000012ff237219 */ /* 0x000fe60000011623 */
[----:B------:R-:W-:Y:S01]  /*3f40*/  IMAD.HI.U32 R34, R11, R4, RZ ;  /* 0x000000040b227227 */ /* 0x000fe200078e00ff */
[----:B------:R-:W-:Y:S02]  /*3f50*/  @P2 SHF.R.U32.HI R3, RZ, R5, R38 ;  /* 0x00000005ff032219 */ /* 0x000fe40000011626 */
[----:B------:R-:W-:Y:S02]  /*3f60*/  SEL R9, R8, R35, !P0 ;  /* 0x0000002308097207 */ /* 0x000fe40004000000 */
[----:B------:R-:W-:Y:S01]  /*3f70*/  @P2 SHF.R.U32.HI R11, RZ, R5, R34 ;  /* 0x00000005ff0b2219 */ /* 0x000fe20000011622 */
[C---:B------:R-:W-:Y:S01]  /*3f80*/  IMAD R10, R40.reuse, R3, RZ ;  /* 0x00000003280a7224 */ /* 0x040fe200078e02ff */
[----:B------:R-:W-:Y:S01]  /*3f90*/  SEL R3, R13, R36, !P4 ;  /* 0x000000240d037207 */ /* 0x000fe20006000000 */
[C---:B------:R-:W-:Y:S03]  /*3fa0*/  IMAD.HI.U32 R14, R9.reuse, R4, RZ ;  /* 0x00000004090e7227 */ /* 0x040fe600078e00ff */
[----:B------:R-:W-:Y:S01]  /*3fb0*/  ISETP.GE.AND P0, PT, R9, R10, PT ;  /* 0x0000000a0900720c */ /* 0x000fe20003f06270 */
[C---:B------:R-:W-:Y:S01]  /*3fc0*/  IMAD R12, R40.reuse, R11, RZ ;  /* 0x0000000b280c7224 */ /* 0x040fe200078e02ff */
[-C--:B------:R-:W-:Y:S04]  /*3fd0*/  SHF.R.U32.HI R14, RZ, R5.reuse, R14 ;  /* 0x00000005ff0e7219 */ /* 0x080fe8000001160e */
[----:B------:R-:W-:Y:S02]  /*3fe0*/  ISETP.GE.OR P0, PT, R3, R12, P0 ;  /* 0x0000000c0300720c */ /* 0x000fe40000706670 */
[----:B------:R-:W-:Y:S05]  /*3ff0*/  SEL R15, R9, R14, !P2 ;  /* 0x0000000e090f7207 */ /* 0x000fea0005000000 */
[----:B------:R-:W-:Y:S04]  /*4000*/  IMAD.MOV R14, RZ, RZ, -R15 ;  /* 0x000000ffff0e7224 */ /* 0x000fe800078e0a0f */
[----:B------:R-:W-:Y:S02]  /*4010*/  IMAD R14, R40, R14, R9 ;  /* 0x0000000e280e7224 */ /* 0x000fe400078e0209 */
[C---:B------:R-:W-:Y:S05]  /*4020*/  @!P0 IMAD.HI.U32 R10, R3.reuse, R4, RZ ;  /* 0x00000004030a8227 */ /* 0x040fea00078e00ff */
[----:B------:R-:W-:Y:S04]  /*4030*/  @!P0 SHF.R.U32.HI R10, RZ, R5, R10 ;  /* 0x00000005ff0a8219 */ /* 0x000fe8000001160a */
[----:B------:R-:W-:Y:S01]  /*4040*/  @!P0 SEL R0, R3, R10, !P2 ;  /* 0x0000000a03008207 */ /* 0x000fe20005000000 */
[----:B------:R-:W-:Y:S03]  /*4050*/  IMAD.MOV R10, RZ, RZ, -R3 ;  /* 0x000000ffff0a7224 */ /* 0x000fe600078e0a03 */
[----:B------:R-:W-:Y:S01]  /*4060*/  @!P0 IADD3 R15, PT, PT, R15, -R0, RZ ;  /* 0x800000000f0f8210 */ /* 0x000fe20007ffe0ff */
[----:B------:R-:W-:Y:S01]  /*4070*/  @!P0 IMAD R0, R11, R14, R0 ;  /* 0x0000000e0b008224 */ /* 0x000fe200078e0200 */
[----:B------:R-:W-:Y:S01]  /*4080*/  IADD3 R11, PT, PT, -R9, RZ, RZ ;  /* 0x000000ff090b7210 */ /* 0x000fe20007ffe1ff */
[----:B------:R-:W-:Y:S02]  /*4090*/  IMAD R13, R2, R10, R13 ;  /* 0x0000000a020d7224 */ /* 0x000fe400078e020d */
[----:B------:R-:W-:Y:S02]  /*40a0*/  @!P0 IMAD R9, R15, R40, R3 ;  /* 0x000000280f098224 */ /* 0x000fe400078e0203 */
[----:B------:R-:W-:Y:S02]  /*40b0*/  @!P0 IMAD.MOV.U32 R3, RZ, RZ, R0 ;  /* 0x000000ffff038224 */ /* 0x000fe400078e0000 */
[----:B------:R-:W-:Y:S02]  /*40c0*/  IMAD R8, R6, R11, R8 ;  /* 0x0000000b06087224 */ /* 0x000fe400078e0208 */
[----:B------:R-:W-:Y:S02]  /*40d0*/  IMAD R13, R3, R2, R13 ;  /* 0x00000002030d7224 */ /* 0x000fe400078e020d */
[----:B------:R-:W-:Y:S02]  /*40e0*/  IMAD R8, R9, R6, R8 ;  /* 0x0000000609087224 */ /* 0x000fe400078e0208 */
.L_x_70:
[----:B------:R-:W-:Y:S05]  /*40f0*/  BRA.U UP1, `(.L_x_71) ;  /* 0x0000000101107547 */ /* 0x000fea000b800000 */
[----:B------:R-:W-:Y:S04]  /*4100*/  MOV R0, UR6 ;  /* 0x0000000600007c02 */ /* 0x000fe80008000f00 */
[----:B------:R-:W-:Y:S04]  /*4110*/  SHF.L.U32 R3, R0, 0x1f, RZ ;  /* 0x0000001f00037819 */ /* 0x000fe800000006ff */
[----:B------:R-:W2:Y:S02]  /*4120*/  SYNCS.PHASECHK.TRANS64.TRYWAIT P0, [UR7+0x98], R3 ;  /* 0x00009803ff0075a7 */ /* 0x000ea40008001107 */
[----:B--2---:R-:W-:Y:S05]  /*4130*/  @!P0 BRA `(.L_x_72) ;  /* 0x0000005400f08947 */ /* 0x004fea0003800000 */
.L_x_71:
[----:B------:R-:W-:Y:S02]  /*4140*/  R2UR UR35, R21 ;  /* 0x00000000152372ca */ /* 0x000fe400000e0000 */
[----:B------:R-:W-:Y:S02]  /*4150*/  R2UR UR34, R20 ;  /* 0x00000000142272ca */ /* 0x000fe400000e0000 */
[----:B------:R-:W-:Y:S02]  /*4160*/  ISETP.NE.U32.AND P2, PT, RZ, UR4, PT ;  /* 0x00000004ff007c0c */ /* 0x000fe4000bf45070 */
[----:B------:R-:W-:Y:S02]  /*4170*/  SHF.L.U32 R12, R31, 0x1f, RZ ;  /* 0x0000001f1f0c7819 */ /* 0x000fe400000006ff */
[----:B------:R-:W-:Y:S05]  /*4180*/  ISETP.NE.AND.EX P2, PT, RZ, UR5, PT, P2 ;  /* 0x00000005ff007c0c */ /* 0x000fea000bf45320 */
[----:B------:R-:W-:Y:S02]  /*4190*/  USHF.L.U32 UR35, UR35, 0x6, URZ ;  /* 0x0000000623237899 */ /* 0x000fe400080006ff */
[----:B------:R-:W-:Y:S01]  /*41a0*/  USHF.L.U32 UR34, UR34, 0x8, URZ ;  /* 0x0000000822227899 */ /* 0x000fe200080006ff */
[----:B------:R-:W-:Y:S11]  /*41b0*/  BRA.U !UP3, `(.L_x_73) ;  /* 0x000000010b347547 */ /* 0x000ff6000b800000 */
[----:B------:R-:W-:Y:S01]  /*41c0*/  UPLOP3.LUT UP0, UPT, UPT, UPT, UP2, 0x80, 0x8 ;  /* 0x000000000008789c */ /* 0x000fe20003f0f020 */
[----:B--2---:R-:W-:Y:S02]  /*41d0*/  HFMA2 R0, -RZ, RZ, 0, 5.9604644775390625e-08 ;  /* 0x00000001ff007431 */ /* 0x004fe400000001ff */
[----:B------:R-:W-:Y:S03]  /*41e0*/  IMAD.MOV.U32 R91, RZ, RZ, 0x1 ;  /* 0x00000001ff5b7424 */ /* 0x000fe600078e00ff */
[----:B------:R-:W-:Y:S05]  /*41f0*/  PLOP3.LUT P0, PT, PT, PT, UP0, 0x80, 0x8 ;  /* 0x000000000008781c */ /* 0x000fea0003f0f008 */
[----:B------:R-:W2:Y:S01]  /*4200*/  @UP0 LDCU.64 UR10, c[0x0][0x888] ;  /* 0x00011100ff0a07ac */ /* 0x000ea20008000a00 */
[----:B------:R-:W-:Y:S07]  /*4210*/  @UP0 UIMAD UR8, UR36, UR4, URZ ;  /* 0x00000004240802a4 */ /* 0x000fee000f8e02ff */
[----:B------:R-:W-:Y:S01]  /*4220*/  @!P0 PRMT R91, R0, 0x7610, R91 ;  /* 0x00007610005b8816 */ /* 0x000fe2000000005b */
[----:B--2---:R-:W-:Y:S03]  /*4230*/  @UP0 UIMAD.WIDE UR10, UR8, 0x4, UR10 ;  /* 0x00000004080a08a5 */ /* 0x004fe6000f8e020a */
[----:B------:R-:W2:Y:S03]  /*4240*/  @!UP0 LDCU UR8, c[0x0][0x880] ;  /* 0x00011000ff0887ac */ /* 0x000ea60008000800 */
[----:B------:R-:W-:Y:S01]  /*4250*/  IMAD.U32 R10, RZ, RZ, UR10 ;  /* 0x0000000aff0a7e24 */ /* 0x000fe2000f8e00ff */
[----:B------:R-:W-:Y:S05]  /*4260*/  MOV R11, UR11 ;  /* 0x0000000b000b7c02 */ /* 0x000fea0008000f00 */
[----:B-----5:R3:W5:Y:S02]  /*4270*/  @P0 LDG.E R50, desc[UR46][R10.64] ;  /* 0x0000002e0a320981 */ /* 0x020764000c1e1900 */
[----:B--23--:R-:W-:Y:S07]  /*4280*/  @!P0 IMAD.U32 R50, RZ, RZ, UR8 ;  /* 0x00000008ff328e24 */ /* 0x00cfee000f8e00ff */
.L_x_73:
[----:B-----5:R-:W-:Y:S01]  /*4290*/  @!P2 ISETP.EQ.AND P0, PT, R50, RZ, PT ;  /* 0x000000ff3200a20c */ /* 0x020fe20003f02270 */
[----:B------:R-:W-:Y:S01]  /*42a0*/  @!UPT UIADD3 URZ, UPT, UPT, URZ, URZ, URZ ;  /* 0x000000fffffff290 */ /* 0x000fe2000fffe0ff */
[----:B------:R-:W-:Y:S11]  /*42b0*/  @!P2 BRA `(.L_x_74) ;  /* 0x000000000014a947 */ /* 0x000ff60003800000 */
[----:B------:R-:W-:Y:S02]  /*42c0*/  LOP3.LUT P2, RZ, R91, 0xff, RZ, 0xc0, !PT ;  /* 0x000000ff5bff7812 */ /* 0x000fe4000784c0ff */
[----:B------:R-:W-:Y:S04]  /*42d0*/  PLOP3.LUT P0, PT, PT, PT, UP0, 0x80, 0x8 ;  /* 0x000000000008781c */ /* 0x000fe80003f0f008 */
[----:B------:R-:W-:Y:S07]  /*42e0*/  PLOP3.LUT P0, PT, P0, PT, PT, 0x8, 0x80 ;  /* 0x000000000080781c */ /* 0x000fee000070e170 */
[----:B------:R-:W-:Y:S11]  /*42f0*/  @P2 ISETP.EQ.AND P0, PT, R50, RZ, PT ;  /* 0x000000ff3200220c */ /* 0x000ff60003f02270 */
[----:B------:R-:W-:Y:S02]  /*4300*/  @!UPT UIADD3 URZ, UPT, UPT, URZ, URZ, URZ ;  /* 0x000000fffffff290 */ /* 0x000fe4000fffe0ff */
.L_x_74:
[----:B------:R-:W3:Y:S01]  /*4310*/  SYNCS.PHASECHK.TRANS64.TRYWAIT P2, [UR7+0x70], R12 ;  /* 0x0000700cff0075a7 */ /* 0x000ee20008041107 */
[----:B------:R-:W-:Y:S04]  /*4320*/  ELECT P4, URZ, PT ;  /* 0x0000000000ff782f */ /* 0x000fe80003880000 */
[----:B------:R-:W-:Y:S11]  /*4330*/  PLOP3.LUT P4, PT, P0, P4, PT, 0xf2, 0x2f ;  /* 0x00000000002f781c */ /* 0x000ff60000789e72 */
[----:B------:R-:W-:Y:S02]  /*4340*/  @!UPT UIADD3 URZ, UPT, UPT, URZ, URZ, URZ ;  /* 0x000000fffffff290 */ /* 0x000fe4000fffe0ff */
[----:B-1----:R-:W-:Y:S05]  /*4350*/  @!P4 IADD3 R9, P0, PT, R32, 0x580, RZ ;  /* 0x000005802009c810 */ /* 0x002fea0007f1e0ff */
[----:B--2---:R-:W-:Y:S01]  /*4360*/  @!P4 IMAD.X R0, RZ, RZ, R33, P0 ;  /* 0x000000ffff00c224 */ /* 0x004fe200000e0621 */
[----:B---3--:R-:W-:Y:S07]  /*4370*/  @!P2 BRA `(.L_x_75) ;  /* 0x000000540078a947 */ /* 0x008fee0003800000 */
.L_x_158:
[----:B------:R-:W-:Y:S01]  /*4380*/  @!P4 R2UR UR8, R0 ;  /* 0x000000000008c2ca */ /* 0x000fe200000e0000 */
[----:B------:R-:W-:Y:S01]  /*4390*/  VOTEU.ALL UP1, P4 ;  /* 0x0000000000ff7886 */ /* 0x000fe20002020000 */
[----:B------:R-:W-:Y:S01]  /*43a0*/  @!P4 R2UR UR9, R9 ;  /* 0x000000000909c2ca */ /* 0x000fe200000e0000 */
[----:B------:R-:W-:Y:S01]  /*43b0*/  @!P4 IMAD.MOV.U32 R0, RZ, RZ, 0x1000 ;  /* 0x00001000ff00c424 */ /* 0x000fe200078e00ff */
[----:B------:R-:W-:Y:S01]  /*43c0*/  UMOV UR10, 0x0 ;  /* 0x00000000000a7882 */ /* 0x000fe20000000000 */
[----:B------:R-:W-:Y:S01]  /*43d0*/  UMOV UR11, 0x10000000 ;  /* 0x10000000000b7882 */ /* 0x000fe20000000000 */
[----:B------:R-:W-:Y:S01]  /*43e0*/  @!UP1 UIADD3 UR32, UPT, UPT, UR7, 0x200, URZ ;  /* 0x0000020007209890 */ /* 0x000fe2000fffe0ff */
[----:B------:R-:W-:Y:S01]  /*43f0*/  @!P4 IADD3 R9, P0, PT, R32, 0x580, RZ ;  /* 0x000005802009c810 */ /* 0x000fe20007f1e0ff */
[----:B------:R-:W-:Y:S05]  /*4400*/  VOTEU.ALL UP1, P4 ;  /* 0x0000000000ff7886 */ /* 0x000fea0002020000 */
[----:B------:R-:W-:Y:S01]  /*4410*/  IMAD.U32 R11, RZ, RZ, UR8 ;  /* 0x00000008ff0b7e24 */ /* 0x000fe2000f8e00ff */
[----:B------:R-:W-:Y:S01]  /*4420*/  UPRMT UR8, UR37, 0x654, UR33 ;  /* 0x0000065425087896 */ /* 0x000fe20008000021 */
[----:B------:R-:W-:Y:S03]  /*4430*/  IMAD.U32 R10, RZ, RZ, UR9 ;  /* 0x00000009ff0a7e24 */ /* 0x000fe6000f8e00ff */
[----:B------:R-:W-:Y:S02]  /*4440*/  @!P4 R2UR UR15, R11 ;  /* 0x000000000b0fc2ca */ /* 0x000fe400000e0000 */
[----:B------:R-:W-:Y:S11]  /*4450*/  @!P4 R2UR UR14, R10 ;  /* 0x000000000a0ec2ca */ /* 0x000ff600000e0000 */
[----:B------:R-:W-:Y:S02]  /*4460*/  @!UPT UIADD3 URZ, UPT, UPT, URZ, URZ, URZ ;  /* 0x000000fffffff290 */ /* 0x000fe4000fffe0ff */
[----:B------:R2:W-:Y:S01]  /*4470*/  @!UP1 UTMALDG.3D [UR32], [UR14], desc[UR10] ;  /* 0x00000a200e0095b4 */ /* 0x0005e20008011000 */
[----:B------:R3:W-:Y:S01]  /*4480*/  @!P4 SYNCS.ARRIVE.TRANS64.RED.A0TR RZ, [UR7+0x50], R0 ;  /* 0x00005000ffffc9a7 */ /* 0x0007e20008300407 */
[----:B------:R-:W-:Y:S01]  /*4490*/  SYNCS.ARRIVE.TRANS64.RED.A1T0 RZ, [UR8], RZ ;  /* 0x000000ffffff79a7 */ /* 0x000fe20008100408 */
[----:B---3--:R-:W-:Y:S01]  /*44a0*/  @!P4 IMAD.X R0, RZ, RZ, R33, P0 ;  /* 0x000000ffff00c224 */ /* 0x008fe200000e0621 */
[----:B------:R-:W3:Y:S02]  /*44b0*/  SYNCS.PHASECHK.TRANS64.TRYWAIT P2, [UR7+0x78], R12 ;  /* 0x0000780cff0075a7 */ /* 0x000ee40008041107 */
[----:B--23--:R-:W-:Y:S05]  /*44c0*/  @!P2 BRA `(.L_x_76) ;  /* 0x00000054003ca947 */ /* 0x00cfea0003800000 */
.L_x_160:
        /* <DEDUP_REMOVED lines=8> */
[----:B------:R-:W-:Y:S01]  /*4550*/  @!UP1 UIADD3 UR24, UPT, UPT, UR7, 0x1200, URZ ;  /* 0x0000120007189890 */ /* 0x000fe2000fffe0ff */
[----:B------:R-:W-:Y:S01]  /*4560*/  VOTEU.ALL UP1, P4 ;  /* 0x0000000000ff7886 */ /* 0x000fe20002020000 */
[----:B------:R-:W-:Y:S01]  /*4570*/  UMOV UR27, UR35 ;  /* 0x00000023001b7c82 */ /* 0x000fe20008000000 */
[----:B------:R-:W-:Y:S02]  /*4580*/  UMOV UR28, UR36 ;  /* 0x00000024001c7c82 */ /* 0x000fe40008000000 */
[----:B------:R-:W-:Y:S01]  /*4590*/  IMAD.U32 R11, RZ, RZ, UR8 ;  /* 0x00000008ff0b7e24 */ /* 0x000fe2000f8e00ff */
[----:B------:R-:W-:Y:S01]  /*45a0*/  UPRMT UR8, UR37, 0x654, UR25 ;  /* 0x0000065425087896 */ /* 0x000fe20008000019 */
[----:B------:R-:W-:Y:S02]  /*45b0*/  IMAD.U32 R10, RZ, RZ, UR9 ;  /* 0x00000009ff0a7e24 */ /* 0x000fe4000f8e00ff */
[----:B------:R-:W-:Y:S01]  /*45c0*/  @!P4 IMAD.X R20, RZ, RZ, R33, P0 ;  /* 0x000000ffff14c224 */ /* 0x000fe200000e0621 */
[----:B------:R-:W-:Y:S02]  /*45d0*/  @!P4 R2UR UR15, R11 ;  /* 0x000000000b0fc2ca */ /* 0x000fe400000e0000 */
[----:B------:R-:W-:Y:S11]  /*45e0*/  @!P4 R2UR UR14, R10 ;  /* 0x000000000a0ec2ca */ /* 0x000ff600000e0000 */
[----:B------:R-:W-:Y:S02]  /*45f0*/  @!UPT UIADD3 URZ, UPT, UPT, URZ, URZ, URZ ;  /* 0x000000fffffff290 */ /* 0x000fe4000fffe0ff */
[----:B------:R2:W-:Y:S01]  /*4600*/  @!UP1 UTMALDG.3D [UR24], [UR14], desc[UR10] ;  /* 0x00000a180e0095b4 */ /* 0x0005e20008011000 */
[----:B------:R2:W-:Y:S01]  /*4610*/  @!P4 SYNCS.ARRIVE.TRANS64.RED.A0TR RZ, [UR7+0x58], R0 ;  /* 0x00005800ffffc9a7 */ /* 0x0005e20008300407 */
[----:B------:R-:W-:Y:S01]  /*4620*/  SYNCS.ARRIVE.TRANS64.RED.A1T0 RZ, [UR8], RZ ;  /* 0x000000ffffff79a7 */ /* 0x000fe20008100408 */
[----:B------:R-:W3:Y:S02]  /*4630*/  SYNCS.PHASECHK.TRANS64.TRYWAIT P2, [UR7+0x80], R12 ;  /* 0x0000800cff0075a7 */ /* 0x000ee40008041107 */
[----:B--23--:R-:W-:Y:S05]  /*4640*/  @!P2 BRA `(.L_x_77) ;  /* 0x0000005000f4a947 */ /* 0x00cfea0003800000 */
.L_x_162:
[----:B------:R-:W2:Y:S01]  /*4650*/  LDC.64 R14, c[0x0][0xb10] ;  /* 0x0002c400ff0e7b82 */ /* 0x000ea20000000a00 */
[----:B------:R-:W-:Y:S01]  /*4660*/  @!P4 R2UR UR8, R20 ;  /* 0x000000001408c2ca */ /* 0x000fe200000e0000 */
[----:B------:R-:W-:Y:S01]  /*4670*/  VOTEU.ALL UP1, P4 ;  /* 0x0000000000ff7886 */ /* 0x000fe20002020000 */
[----:B------:R-:W-:Y:S01]  /*4680*/  @!P4 R2UR UR9, R21 ;  /* 0x000000001509c2ca */ /* 0x000fe200000e0000 */
[----:B------:R-:W-:Y:S01]  /*4690*/  UMOV UR10, 0x0 ;  /* 0x00000000000a7882 */ /* 0x000fe20000000000 */
[----:B------:R-:W-:Y:S03]  /*46a0*/  UMOV UR11, 0x10000000 ;  /* 0x10000000000b7882 */ /* 0x000fe60000000000 */
[----:B------:R-:W3:Y:S01]  /*46b0*/  LDC.64 R10, c[0x0][0xb18] ;  /* 0x0002c600ff0a7b82 */ /* 0x000ee20000000a00 */
[----:B------:R-:W-:Y:S01]  /*46c0*/  @!UP1 UIADD3 UR18, UPT, UPT, UR34, 0x80, URZ ;  /* 0x0000008022129890 */ /* 0x000fe2000fffe0ff */
[----:B------:R-:W-:Y:S01]  /*46d0*/  @P3 SHF.R.U32.HI R28, RZ, 0x10, R25 ;  /* 0x00000010ff1c3819 */ /* 0x000fe20000011619 */
[----:B------:R-:W-:Y:S01]  /*46e0*/  @!UP1 UIADD3 UR16, UPT, UPT, UR7, 0x2200, URZ ;  /* 0x0000220007109890 */ /* 0x000fe2000fffe0ff */
[----:B------:R-:W-:Y:S01]  /*46f0*/  VIADD R30, R30, 0x1 ;  /* 0x000000011e1e7836 */ /* 0x000fe20000000000 */
[----:B------:R-:W-:Y:S03]  /*4700*/  VOTEU.ALL UP1, P4 ;  /* 0x0000000000ff7886 */ /* 0x000fe60002020000 */
[----:B------:R-:W5:Y:S01]  /*4710*/  @!P1 LDC R0, c[0x0][0xb20] ;  /* 0x0002c800ff009b82 */ /* 0x000f620000000800 */
[----:B------:R-:W-:Y:S01]  /*4720*/  UMOV UR19, UR35 ;  /* 0x0000002300137c82 */ /* 0x000fe20008000000 */
[----:B------:R-:W-:Y:S01]  /*4730*/  IMAD.U32 R21, RZ, RZ, UR8 ;  /* 0x00000008ff157e24 */ /* 0x000fe2000f8e00ff */
[----:B------:R-:W-:Y:S05]  /*4740*/  UMOV UR20, UR36 ;  /* 0x0000002400147c82 */ /* 0x000fea0008000000 */
[----:B-1----:R-:W1:Y:S01]  /*4750*/  @!P1 LDC R3, c[0x0][0xb0c] ;  /* 0x0002c300ff039b82 */ /* 0x002e620000000800 */
[----:B------:R-:W-:Y:S01]  /*4760*/  IMAD.U32 R20, RZ, RZ, UR9 ;  /* 0x00000009ff147e24 */ /* 0x000fe2000f8e00ff */
[----:B------:R-:W-:Y:S01]  /*4770*/  UPRMT UR8, UR37, 0x654, UR17 ;  /* 0x0000065425087896 */ /* 0x000fe20008000011 */
[----:B------:R-:W-:Y:S03]  /*4780*/  @!P4 R2UR UR15, R21 ;  /* 0x00000000150fc2ca */ /* 0x000fe600000e0000 */
[----:B------:R-:W-:Y:S01]  /*4790*/  @!P4 R2UR UR14, R20 ;  /* 0x00000000140ec2ca */ /* 0x000fe200000e0000 */
[----:B------:R-:W-:Y:S11]  /*47a0*/  @!P4 IMAD.MOV.U32 R20, RZ, RZ, 0x1000 ;  /* 0x00001000ff14c424 */ /* 0x000ff600078e00ff */
[----:B------:R-:W-:Y:S01]  /*47b0*/  @!UPT UIADD3 URZ, UPT, UPT, URZ, URZ, URZ ;  /* 0x000000fffffff290 */ /* 0x000fe2000fffe0ff */
[----:B------:R1:W-:Y:S01]  /*47c0*/  @!UP1 UTMALDG.3D [UR16], [UR14], desc[UR10] ;  /* 0x00000a100e0095b4 */ /* 0x0003e20008011000 */
[----:B------:R1:W-:Y:S02]  /*47d0*/  @!P4 SYNCS.ARRIVE.TRANS64.RED.A0TR RZ, [UR7+0x60], R20 ;  /* 0x00006014ffffc9a7 */ /* 0x0003e40008300407 */
[----:B-1----:R-:W-:Y:S01]  /*47e0*/  @!P1 ISETP.NE.AND P2, PT, R3, 0x1, PT ;  /* 0x000000010300980c */ /* 0x002fe20003f45270 */
[C---:B--2---:R-:W-:Y:S01]  /*47f0*/  @!P1 IMAD.HI.U32 R14, R13.reuse, R14, RZ ;  /* 0x0000000e0d0e9227 */ /* 0x044fe200078e00ff */
[----:B---3--:R-:W-:Y:S03]  /*4800*/  @!P1 ISETP.NE.AND P0, PT, R10, 0x1, PT ;  /* 0x000000010a00980c */ /* 0x008fe60003f05270 */
[C---:B------:R-:W-:Y:S01]  /*4810*/  @!P1 IMAD.HI.U32 R11, R8.reuse, R11, RZ ;  /* 0x0000000b080b9227 */ /* 0x040fe200078e00ff */
[----:B------:R-:W-:Y:S04]  /*4820*/  @!P1 SHF.R.U32.HI R14, RZ, R15, R14 ;  /* 0x0000000fff0e9219 */ /* 0x000fe8000001160e */
[----:B-----5:R-:W-:Y:S01]  /*4830*/  @!P1 SHF.R.U32.HI R9, RZ, R0, R11 ;  /* 0x00000000ff099219 */ /* 0x020fe2000001160b */
[----:B------:R-:W-:Y:S01]  /*4840*/  SYNCS.ARRIVE.TRANS64.RED.A1T0 RZ, [UR8], RZ ;  /* 0x000000ffffff79a7 */ /* 0x000fe20008100408 */
[----:B------:R-:W-:Y:S02]  /*4850*/  @!P1 SEL R14, R13, R14, !P2 ;  /* 0x0000000e0d0e9207 */ /* 0x000fe40005000000 */
[----:B------:R-:W-:Y:S01]  /*4860*/  @!P1 SEL R9, R8, R9, !P0 ;  /* 0x0000000908099207 */ /* 0x000fe20004000000 */
[----:B------:R-:W1:Y:S04]  /*4870*/  SYNCS.PHASECHK.TRANS64.TRYWAIT P5, [UR7+0x88], R12 ;  /* 0x0000880cff0075a7 */ /* 0x000e6800080a1107 */
[----:B------:R-:W-:Y:S02]  /*4880*/  @!P1 IMAD.IADD R0, R9, 0x1, -R14 ;  /* 0x0000000109009824 */ /* 0x000fe400078e0a0e */
[----:B------:R-:W-:Y:S02]  /*4890*/  @!P1 IMAD.IADD R9, R14, 0x1, -R9 ;  /* 0x000000010e099824 */ /* 0x000fe400078e0a09 */
[----:B------:R-:W-:Y:S02]  /*48a0*/  @!P1 IMAD R13, R0, R3, R13 ;  /* 0x00000003000d9224 */ /* 0x000fe400078e020d */
[----:B------:R-:W-:Y:S01]  /*48b0*/  @!P1 IMAD R8, R9, R10, R8 ;  /* 0x0000000a09089224 */ /* 0x000fe200078e0208 */
[----:B-1----:R-:W-:Y:S06]  /*48c0*/  @!P5 BRA `(.L_x_78) ;  /* 0x00000050006cd947 */ /* 0x002fec0003800000 */
.L_x_164:
[----:B-1----:R-:W-:Y:S01]  /*48d0*/  @!P4 IADD3 R3, P0, PT, R32, 0x580, RZ ;  /* 0x000005802003c810 */ /* 0x002fe20007f1e0ff */
[----:B------:R-:W-:Y:S01]  /*48e0*/  VOTEU.ALL UP1, P4 ;  /* 0x0000000000ff7886 */ /* 0x000fe20002020000 */
[----:B------:R-:W-:Y:S01]  /*48f0*/  UMOV UR18, 0x0 ;  /* 0x0000000000127882 */ /* 0x000fe20000000000 */
[----:B------:R-:W-:Y:S01]  /*4900*/  UMOV UR19, 0x10000000 ;  /* 0x1000000000137882 */ /* 0x000fe20000000000 */
[----:B------:R-:W-:Y:S01]  /*4910*/  @!P4 R2UR UR9, R3 ;  /* 0x000000000309c2ca */ /* 0x000fe200000e0000 */
[----:B------:R-:W-:Y:S01]  /*4920*/  @!P4 IMAD.X R0, RZ, RZ, R33, P0 ;  /* 0x000000ffff00c224 */ /* 0x000fe200000e0621 */
[----:B------:R-:W-:Y:S01]  /*4930*/  @!UP1 UIADD3 UR10, UPT, UPT, UR34, 0xc0, URZ ;  /* 0x000000c0220a9890 */ /* 0x000fe2000fffe0ff */
[----:B------:R-:W-:Y:S01]  /*4940*/  ISETP.NE.AND P0, PT, R30, 0x2, PT ;  /* 0x000000021e00780c */ /* 0x000fe20003f05270 */
[----:B------:R-:W-:Y:S01]  /*4950*/  UMOV UR11, UR35 ;  /* 0x00000023000b7c82 */ /* 0x000fe20008000000 */
[----:B------:R-:W-:Y:S01]  /*4960*/  UMOV UR12, UR36 ;  /* 0x00000024000c7c82 */ /* 0x000fe20008000000 */
[----:B------:R-:W-:Y:S01]  /*4970*/  @!P4 R2UR UR8, R0 ;  /* 0x000000000008c2ca */ /* 0x000fe200000e0000 */
[----:B------:R-:W-:Y:S01]  /*4980*/  IMAD.IADD R20, R8, 0x1, R83 ;  /* 0x0000000108147824 */ /* 0x000fe200078e0253 */
[----:B------:R-:W-:Y:S01]  /*4990*/  @P3 R2UR UR36, R28 ;  /* 0x000000001c2432ca */ /* 0x000fe200000e0000 */
[----:B------:R-:W-:Y:S01]  /*49a0*/  IMAD.IADD R21, R13, 0x1, R90 ;  /* 0x000000010d157824 */ /* 0x000fe200078e025a */
[----:B------:R-:W-:Y:S02]  /*49b0*/  SEL R0, RZ, 0x1, P0 ;  /* 0x00000001ff007807 */ /* 0x000fe40000000000 */
[----:B------:R-:W-:Y:S01]  /*49c0*/  LOP3.LUT R31, R31, 0x1, RZ, 0x3c, !PT ;  /* 0x000000011f1f7812 */ /* 0x000fe200078e3cff */
[----:B------:R-:W-:Y:S01]  /*49d0*/  IMAD.U32 R10, RZ, RZ, UR9 ;  /* 0x00000009ff0a7e24 */ /* 0x000fe2000f8e00ff */
[----:B------:R-:W-:Y:S01]  /*49e0*/  @!UP1 UIADD3 UR9, UPT, UPT, UR7, 0x68, URZ ;  /* 0x0000006807099890 */ /* 0x000fe2000fffe0ff */
[----:B------:R-:W-:Y:S02]  /*49f0*/  LOP3.LUT R29, R29, R0, RZ, 0x3c, !PT ;  /* 0x000000001d1d7212 */ /* 0x000fe400078e3cff */
[----:B------:R-:W-:Y:S02]  /*4a00*/  SEL R30, R30, RZ, P0 ;  /* 0x000000ff1e1e7207 */ /* 0x000fe40000000000 */
[----:B------:R-:W-:Y:S01]  /*4a10*/  IMAD.U32 R11, RZ, RZ, UR8 ;  /* 0x00000008ff0b7e24 */ /* 0x000fe2000f8e00ff */
[----:B------:R-:W-:Y:S01]  /*4a20*/  @!P4 R2UR UR14, R10 ;  /* 0x000000000a0ec2ca */ /* 0x000fe200000e0000 */
[----:B------:R-:W-:Y:S01]  /*4a30*/  @!UP1 UIADD3 UR8, UPT, UPT, UR7, 0x3200, URZ ;  /* 0x0000320007089890 */ /* 0x000fe2000fffe0ff */
[----:B------:R-:W-:Y:S02]  /*4a40*/  VOTEU.ALL UP1, P4 ;  /* 0x0000000000ff7886 */ /* 0x000fe40002020000 */
[----:B------:R-:W-:Y:S11]  /*4a50*/  @!P4 R2UR UR15, R11 ;  /* 0x000000000b0fc2ca */ /* 0x000ff600000e0000 */
[----:B------:R-:W-:Y:S02]  /*4a60*/  @!UPT UIADD3 URZ, UPT, UPT, URZ, URZ, URZ ;  /* 0x000000fffffff290 */ /* 0x000fe4000fffe0ff */
[----:B------:R2:W-:Y:S01]  /*4a70*/  @!UP1 UTMALDG.3D [UR8], [UR14], desc[UR18] ;  /* 0x000012080e0095b4 */ /* 0x0005e20008011000 */
[----:B------:R2:W-:Y:S01]  /*4a80*/  @!P4 SYNCS.ARRIVE.TRANS64.RED.A0TR RZ, [UR7+0x68], R23 ;  /* 0x00006817ffffc9a7 */ /* 0x0005e20008300407 */
[----:B------:R-:W-:Y:S01]  /*4a90*/  UPLOP3.LUT UP1, UPT, UPT, UPT, UPT, 0x80, 0x8 ;  /* 0x000000000008789c */ /* 0x000fe20003f2f070 */
[----:B------:R-:W-:Y:S01]  /*4aa0*/  SYNCS.ARRIVE.TRANS64.RED.A1T0 RZ, [UR13], RZ ;  /* 0x000000ffffff79a7 */ /* 0x000fe2000810040d */
[----:B------:R-:W-:Y:S09]  /*4ab0*/  @P3 BRA `(.L_x_79) ;  /* 0xfffffff000943947 */ /* 0x000ff2000383ffff */
[----:B------:R-:W-:-:S04]  /*4ac0*/  SHF.L.U32 R3, R31, 0x1f, RZ ;  /* 0x0000001f1f037819 */ /* 0x000fc800000006ff */
[----:B------:R-:W1:Y:S02]  /*4ad0*/  SYNCS.PHASECHK.TRANS64.TRYWAIT P0, [UR7+0x70], R3 ;  /* 0x00007003ff0075a7 */ /* 0x000e640008001107 */
[----:B-1----:R-:W-:Y:S05]  /*4ae0*/  @!P0 BRA `(.L_x_80) ;  /* 0x0000004c00fc8947 */ /* 0x002fea0003800000 */
.L_x_166:
[----:B------:R-:W3:Y:S02]  /*4af0*/  SYNCS.PHASECHK.TRANS64.TRYWAIT P0, [UR7+0x78], R3 ;  /* 0x00007803ff0075a7 */ /* 0x000ee40008001107 */
[----:B---3--:R-:W-:Y:S05]  /*4b00*/  @!P0 BRA `(.L_x_81) ;  /* 0x00000050000c8947 */ /* 0x008fea0003800000 */
.L_x_168:
[----:B------:R-:W3:Y:S02]  /*4b10*/  SYNCS.PHASECHK.TRANS64.TRYWAIT P0, [UR7+0x80], R3 ;  /* 0x00008003ff0075a7 */ /* 0x000ee40008001107 */
[----:B---3--:R-:W-:Y:S05]  /*4b20*/  @!P0 BRA `(.L_x_82) ;  /* 0x00000050001c8947 */ /* 0x008fea0003800000 */
.L_x_170:
[----:B-1----:R-:W-:-:S07]  /*4b30*/  MOV R0, UR7 ;  /* 0x0000000700007c02 */ /* 0x002fce0008000f00 */
.L_x_83:
[----:B-1----:R-:W-:-:S04]  /*4b40*/  SHF.L.U32 R3, R31, 0x1f, RZ ;  /* 0x0000001f1f037819 */ /* 0x002fc800000006ff */
[----:B------:R1:W3:Y:S03]  /*4b50*/  SYNCS.PHASECHK.TRANS64.TRYWAIT P0, [R0+URZ+0x88], R3 ;  /* 0x00008803000075a7 */ /* 0x0002e600080011ff */
[----:B---3--:R-:W-:Y:S05]  /*4b60*/  @!P0 NANOSLEEP.SYNCS 0x989680 ;  /* 0x009896800000895d */ /* 0x008fea0003900000 */
[----:B------:R-:W3:Y:S02]  /*4b70*/  @!P0 SYNCS.PHASECHK.TRANS64 P0, [R0+URZ+0x88], R3 ;  /* 0x00008803000085a7 */ /* 0x000ee400080010ff */
[----:B--23--:R-:W-:Y:S05]  /*4b80*/  @P0 EXIT ;  /* 0x000000000000094d */ /* 0x00cfea0003800000 */
[----:B------:R-:W-:Y:S05]  /*4b90*/  BRA `(.L_x_83) ;  /* 0xfffffffc00e87947 */ /* 0x000fea000383ffff */
.L_x_68:
[----:B------:R-:W-:-:S06]  /*4ba0*/  UISETP.GE.AND UP1, UPT, UR8, 0x4, UPT ;  /* 0x000000040800788c */ /* 0x000fcc000bf26270 */
[----:B------:R-:W-:-:S13]  /*4bb0*/  PLOP3.LUT P0, PT, PT, PT, UP1, 0x80, 0x8 ;  /* 0x000000000008781c */ /* 0x000fda0003f0f018 */
[----:B------:R-:W-:Y:S05]  /*4bc0*/  @!P0 EXIT ;  /* 0x000000000000894d */ /* 0x000fea0003800000 */
[----:B------:R-:W-:Y:S01]  /*4bd0*/  BAR.SYNC.DEFER_BLOCKING 0x6, 0xa0 ;  /* 0x0182800000007b1d */ /* 0x000fe20000010000 */
[C---:B------:R-:W-:Y:S01]  /*4be0*/  IMAD.SHL.U32 R2, R103.reuse, 0x40, RZ ;  /* 0x0000004067027824 */ /* 0x040fe200078e00ff */
[C---:B------:R-:W-:Y:S01]  /*4bf0*/  LOP3.LUT R105, R103.reuse, 0x60, RZ, 0xc0, !PT ;  /* 0x0000006067697812 */ /* 0x040fe200078ec0ff */
[C---:B------:R-:W-:Y:S02]  /*4c00*/  IMAD.SHL.U32 R95, R103.reuse, 0x20, RZ ;  /* 0x00000020675f7824 */ /* 0x040fe400078e00ff */
[----:B------:R-:W-:Y:S02]  /*4c10*/  HFMA2 R44, -RZ, RZ, 0, 0 ;  /* 0x00000000ff2c7431 */ /* 0x000fe400000001ff */
[C---:B------:R-:W-:Y:S01]  /*4c20*/  IMAD.SHL.U32 R0, R103.reuse, 0x8, RZ ;  /* 0x0000000867007824 */ /* 0x040fe200078e00ff */
[----:B------:R-:W-:Y:S01]  /*4c30*/  UMOV UR49, 0x400 ;  /* 0x0000040000317882 */ /* 0x000fe20000000000 */
[----:B------:R-:W1:Y:S01]  /*4c40*/  LDC R93, c[0x0][0x370] ;  /* 0x0000dc00ff5d7b82 */ /* 0x000e620000000800 */
[----:B------:R-:W-:Y:S01]  /*4c50*/  ULEA UR49, UR37, UR49, 0x18 ;  /* 0x0000003125317291 */ /* 0x000fe2000f8ec0ff */
[----:B------:R-:W-:Y:S01]  /*4c60*/  LOP3.LUT R5, R2, 0x180, RZ, 0xc0, !PT ;  /* 0x0000018002057812 */ /* 0x000fe200078ec0ff */
[----:B------:R-:W-:Y:S01]  /*4c70*/  IMAD.U32 R46, R103, 0x10000, RZ ;  /* 0x00010000672e7824 */ /* 0x000fe200078e00ff */
[----:B------:R-:W-:Y:S01]  /*4c80*/  LOP3.LUT R95, R95, 0xc00, RZ, 0xc0, !PT ;  /* 0x00000c005f5f7812 */ /* 0x000fe200078ec0ff */
[----:B------:R-:W-:Y:S01]  /*4c90*/  UIADD3 UR4, UPT, UPT, UR49, 0x4200, URZ ;  /* 0x0000420031047890 */ /* 0x000fe2000fffe0ff */
[----:B------:R-:W-:Y:S01]  /*4ca0*/  LOP3.LUT R0, R5, 0x30, R0, 0xf8, !PT ;  /* 0x0000003005007812 */ /* 0x000fe200078ef800 */
[----:B------:R-:W-:Y:S01]  /*4cb0*/  IMAD.SHL.U32 R5, R103, 0x2, RZ ;  /* 0x0000000267057824 */ /* 0x000fe200078e00ff */
[----:B------:R-:W2:Y:S01]  /*4cc0*/  LDC R42, c[0x0][0xb0c] ;  /* 0x0002c300ff2a7b82 */ /* 0x000ea20000000800 */
[----:B------:R-:W-:Y:S01]  /*4cd0*/  LOP3.LUT R95, R95, 0x40, R2, 0xf8, !PT ;  /* 0x000000405f5f7812 */ /* 0x000fe200078ef802 */
[----:B------:R-:W-:Y:S01]  /*4ce0*/  IMAD.MOV.U32 R102, RZ, RZ, RZ ;  /* 0x000000ffff667224 */ /* 0x000fe200078e00ff */
[----:B------:R-:W-:Y:S01]  /*4cf0*/  LOP3.LUT R46, R46, 0x600000, RZ, 0xc0, !PT ;  /* 0x006000002e2e7812 */ /* 0x000fe200078ec0ff */
[----:B------:R-:W-:Y:S01]  /*4d00*/  IMAD.MOV.U32 R107, RZ, RZ, RZ ;  /* 0x000000ffff6b7224 */ /* 0x000fe200078e00ff */
[----:B------:R-:W-:-:S02]  /*4d10*/  LOP3.LUT R0, R0, 0x20, R5, 0x78, !PT ;  /* 0x0000002000007812 */ /* 0x000fc400078e7805 */
[----:B------:R-:W-:Y:S02]  /*4d20*/  CS2R R100, SRZ ;  /* 0x0000000000647805 */ /* 0x000fe4000001ff00 */
[----:B------:R-:W-:Y:S01]  /*4d30*/  LOP3.LUT R95, R95, 0x200, R2, 0xf8, !PT ;  /* 0x000002005f5f7812 */ /* 0x000fe200078ef802 */
[----:B------:R-:W4:Y:S01]  /*4d40*/  LDC R92, c[0x0][0xb20] ;  /* 0x0002c800ff5c7b82 */ /* 0x000f220000000800 */
[----:B------:R-:W3:Y:S01]  /*4d50*/  LDS R3, [UR49+0x150] ;  /* 0x00015031ff037984 */ /* 0x000ee20008000800 */
[----:B------:R-:W-:Y:S01]  /*4d60*/  LOP3.LUT R103, R103, 0x2, RZ, 0xc0, !PT ;  /* 0x0000000267677812 */ /* 0x000fe200078ec0ff */
[----:B------:R-:W-:Y:S01]  /*4d70*/  IMAD.MOV.U32 R99, RZ, RZ, RZ ;  /* 0x000000ffff637224 */ /* 0x000fe200078e00ff */
[----:B------:R-:W-:Y:S01]  /*4d80*/  LOP3.LUT R95, R95, R0, RZ, 0xfc, !PT ;  /* 0x000000005f5f7212 */ /* 0x000fe200078efcff */
[----:B------:R-:W-:Y:S01]  /*4d90*/  IMAD.U32 R104, RZ, RZ, UR4 ;  /* 0x00000004ff687e24 */ /* 0x000fe2000f8e00ff */
[----:B------:R-:W-:Y:S01]  /*4da0*/  IADD3 R97, PT, PT, -R103, RZ, RZ ;  /* 0x000000ff67617210 */ /* 0x000fe20007ffe1ff */
[----:B------:R-:W1:Y:S01]  /*4db0*/  LDCU.64 UR52, c[0x0][0x348] ;  /* 0x00006900ff3477ac */ /* 0x000e620008000a00 */
[----:B------:R-:W1:Y:S01]  /*4dc0*/  LDC R41, c[0x0][0xb30] ;  /* 0x0002cc00ff297b82 */ /* 0x000e620000000800 */
[----:B------:R-:W1:Y:S01]  /*4dd0*/  LDCU.64 UR38, c[0x0][0x888] ;  /* 0x00011100ff2677ac */ /* 0x000e620008000a00 */
[----:B------:R-:W1:Y:S06]  /*4de0*/  LDCU.64 UR44, c[0x0][0x890] ;  /* 0x00011200ff2c77ac */ /* 0x000e6c0008000a00 */
[----:B------:R-:W1:Y:S01]  /*4df0*/  LDC.64 R88, c[0x0][0xb10] ;  /* 0x0002c400ff587b82 */ /* 0x000e620000000a00 */
[----:B------:R-:W-:-:S07]  /*4e00*/  UIADD3 UR48, UPT, UPT, UR49, 0x200, URZ ;  /* 0x0000020031307890 */ /* 0x000fce000fffe0ff */
[----:B------:R-:W1:Y:S08]  /*4e10*/  LDC.64 R38, c[0x0][0xb18] ;  /* 0x0002c600ff267b82 */ /* 0x000e700000000a00 */
[----:B------:R-:W1:Y:S08]  /*4e20*/  LDC.64 R36, c[0x0][0xb28] ;  /* 0x0002ca00ff247b82 */ /* 0x000e700000000a00 */
[----:B------:R-:W1:Y:S01]  /*4e30*/  LDC.64 R86, c[0x0][0x8b0] ;  /* 0x00022c00ff567b82 */ /* 0x000e620000000a00 */
[----:B---3--:R-:W-:-:S07]  /*4e40*/  IMAD.IADD R46, R3, 0x1, R46 ;  /* 0x00000001032e7824 */ /* 0x008fce00078e022e */
[----:B------:R-:W3:Y:S08]  /*4e50*/  LDC.64 R84, c[0x0][0x8a8] ;  /* 0x00022a00ff547b82 */ /* 0x000ef00000000a00 */
[----:B--2-4-:R-:W1:Y:S02]  /*4e60*/  LDC R94, c[0x0][0x374] ;  /* 0x0000dd00ff5e7b82 */ /* 0x014e640000000800 */
.L_x_125:
[----:B------:R-:W-:Y:S02]  /*4e70*/  LEA R0, R107, UR49, 0x3 ;  /* 0x000000316b007c11 */ /* 0x000fe4000f8e18ff */
[----:B------:R-:W-:Y:S02]  /*4e80*/  SHF.L.U32 R3, R101, 0x1f, RZ ;  /* 0x0000001f65037819 */ /* 0x000fe400000006ff */
[----:B------:R-:W-:Y:S02]  /*4e90*/  LEA R16, R107, UR49, 0x4 ;  /* 0x000000316b107c11 */ /* 0x000fe4000f8e20ff */
[----:B------:R-:W2:Y:S02]  /*4ea0*/  SYNCS.PHASECHK.TRANS64.TRYWAIT P0, [R0+URZ+0xa0], R3 ;  /* 0x0000a003000075a7 */ /* 0x000ea400080011ff */
[----:B-12---:R-:W-:Y:S05]  /*4eb0*/  @!P0 BRA `(.L_x_84) ;  /* 0x0000004c00508947 */ /* 0x006fea0003800000 */
.L_x_171:
[----:B------:R-:W4:Y:S01]  /*4ec0*/  LDC.64 R12, c[0x0][0xb10] ;  /* 0x0002c400ff0c7b82 */ /* 0x000f220000000a00 */
[----:B------:R-:W3:Y:S01]  /*4ed0*/  LDS.128 R16, [R16+0x130] ;  /* 0x0001300010107984 */ /* 0x000ee20000000c00 */
[----:B-1----:R-:W-:Y:S01]  /*4ee0*/  ISETP.NE.AND P1, PT, R41, 0x1, PT ;  /* 0x000000012900780c */ /* 0x002fe20003f25270 */
[----:B--2---:R-:W-:Y:S01]  /*4ef0*/  VIADD R0, R0, 0xb0 ;  /* 0x000000b000007836 */ /* 0x004fe20000000000 */
[----:B------:R-:W-:Y:S04]  /*4f00*/  ISETP.GE.AND P0, PT, R40, 0x1, PT ;  /* 0x000000012800780c */ /* 0x000fe80003f06270 */
[----:B------:R-:W1:Y:S01]  /*4f10*/  LDC.64 R10, c[0x0][0xb18] ;  /* 0x0002c600ff0a7b82 */ /* 0x000e620000000a00 */
[----:B------:R-:W-:Y:S01]  /*4f20*/  PRMT R0, RZ, 0x654, R0 ;  /* 0x00000654ff007816 */ /* 0x000fe20000000000 */
[----:B------:R-:W-:Y:S01]  /*4f30*/  @!PT LDS RZ, [RZ] ;  /* 0x00000000fffff984 */ /* 0x000fe20000000800 */
[----:B------:R-:W-:Y:S01]  /*4f40*/  @!PT LDS RZ, [RZ] ;  /* 0x00000000fffff984 */ /* 0x000fe20000000800 */
[----:B------:R-:W-:Y:S01]  /*4f50*/  @!PT LDS RZ, [RZ] ;  /* 0x00000000fffff984 */ /* 0x000fe20000000800 */
[----:B------:R-:W-:Y:S01]  /*4f60*/  @!PT LDS RZ, [RZ] ;  /* 0x00000000fffff984 */ /* 0x000fe20000000800 */
[----:B------:R2:W-:Y:S06]  /*4f70*/  MEMBAR.ALL.CTA ;  /* 0x0000000000007992 */ /* 0x0005ec0000008000 */
[----:B--2---:R-:W2:Y:S01]  /*4f80*/  FENCE.VIEW.ASYNC.S ;  /* 0x00000000000073c6 */ /* 0x004ea20000000000 */
[----:B------:R-:W1:Y:S08]  /*4f90*/  @!P1 LDC R14, c[0x0][0xb20] ;  /* 0x0002c800ff0e9b82 */ /* 0x000e700000000800 */
[----:B------:R-:W1:Y:S01]  /*4fa0*/  @!P1 LDC R9, c[0x0][0xb0c] ;  /* 0x0002c300ff099b82 */ /* 0x000e620000000800 */
[----:B--2---:R2:W-:Y:S01]  /*4fb0*/  SYNCS.ARRIVE.TRANS64.RED.A1T0 RZ, [R0+URZ], RZ ;  /* 0x000000ff00ff79a7 */ /* 0x0045e200081004ff */
[----:B---3--:R-:W-:Y:S04]  /*4fc0*/  LOP3.LUT P4, RZ, R18, 0x1, RZ, 0xc0, !PT ;  /* 0x0000000112ff7812 */ /* 0x008fe8000788c0ff */
[----:B------:R-:W-:Y:S09]  /*4fd0*/  P2R R106, PR, RZ, 0x10 ;  /* 0x00000010ff6a7803 */ /* 0x000ff20000000000 */
[----:B------:R-:W-:Y:S02]  /*4fe0*/  @P4 MOV R45, R16 ;  /* 0x00000010002d4202 */ /* 0x000fe40000000f00 */
[----:B------:R-:W-:Y:S01]  /*4ff0*/  @P4 LOP3.LUT R43, R17, 0xffff, RZ, 0xc0, !PT ;  /* 0x0000ffff112b4812 */ /* 0x000fe200078ec0ff */
[----:B--2-4-:R-:W-:Y:S06]  /*5000*/  @!P0 BRA `(.L_x_85) ;  /* 0x0000000000a48947 */ /* 0x014fec0003800000 */
[----:B------:R-:W-:Y:S01]  /*5010*/  IMAD.HI.U32 R23, R94, R39, RZ ;  /* 0x000000275e177227 */ /* 0x000fe200078e00ff */
[----:B------:R-:W-:Y:S02]  /*5020*/  ISETP.NE.AND P0, PT, R38, 0x1, PT ;  /* 0x000000012600780c */ /* 0x000fe40003f05270 */
[----:B------:R-:W-:Y:S01]  /*5030*/  ISETP.NE.AND P2, PT, R40, 0x1, PT ;  /* 0x000000012800780c */ /* 0x000fe20003f45270 */
[----:B------:R-:W-:Y:S01]  /*5040*/  IMAD.HI.U32 R22, R93, R88, RZ ;  /* 0x000000585d167227 */ /* 0x000fe200078e00ff */
[----:B------:R-:W-:Y:S02]  /*5050*/  SHF.R.U32.HI R23, RZ, R92, R23 ;  /* 0x0000005cff177219 */ /* 0x000fe40000011617 */
[----:B------:R-:W-:Y:S01]  /*5060*/  ISETP.NE.AND P3, PT, R42, 0x1, PT ;  /* 0x000000012a00780c */ /* 0x000fe20003f65270 */
[----:B------:R-:W-:Y:S01]  /*5070*/  IMAD.HI.U32 R26, R45, R88, RZ ;  /* 0x000000582d1a7227 */ /* 0x000fe200078e00ff */
[----:B------:R-:W-:Y:S02]  /*5080*/  SHF.R.U32.HI R22, RZ, R89, R22 ;  /* 0x00000059ff167219 */ /* 0x000fe40000011616 */
[----:B------:R-:W-:Y:S01]  /*5090*/  SEL R3, R94, R23, !P0 ;  /* 0x000000175e037207 */ /* 0x000fe20004000000 */
[----:B------:R-:W-:Y:S01]  /*50a0*/  IMAD.HI.U32 R23, R43, R39, RZ ;  /* 0x000000272b177227 */ /* 0x000fe200078e00ff */
[----:B------:R-:W-:Y:S02]  /*50b0*/  SEL R7, R93, R22, !P3 ;  /* 0x000000165d077207 */ /* 0x000fe40005800000 */
[----:B------:R-:W-:Y:S01]  /*50c0*/  SHF.R.U32.HI R26, RZ, R89, R26 ;  /* 0x00000059ff1a7219 */ /* 0x000fe2000001161a */
[-C--:B------:R-:W-:Y:S04]  /*50d0*/  IMAD.HI.U32 R22, R3, R36.reuse, RZ ;  /* 0x0000002403167227 */ /* 0x080fe800078e00ff */
[----:B------:R-:W-:Y:S01]  /*50e0*/  IMAD.HI.U32 R24, R7, R36, RZ ;  /* 0x0000002407187227 */ /* 0x000fe200078e00ff */
[-C--:B------:R-:W-:Y:S02]  /*50f0*/  @P2 SHF.R.U32.HI R3, RZ, R37.reuse, R22 ;  /* 0x00000025ff032219 */ /* 0x080fe40000011616 */
[----:B------:R-:W-:Y:S02]  /*5100*/  SHF.R.U32.HI R22, RZ, R92, R23 ;  /* 0x0000005cff167219 */ /* 0x000fe40000011617 */
[----:B------:R-:W-:Y:S01]  /*5110*/  @P2 SHF.R.U32.HI R7, RZ, R37, R24 ;  /* 0x00000025ff072219 */ /* 0x000fe20000011618 */
[C---:B------:R-:W-:Y:S01]  /*5120*/  IMAD R2, R40.reuse, R3, RZ ;  /* 0x0000000328027224 */ /* 0x040fe200078e02ff */
[----:B------:R-:W-:Y:S02]  /*5130*/  SEL R5, R43, R22, !P0 ;  /* 0x000000162b057207 */ /* 0x000fe40004000000 */
[----:B------:R-:W-:Y:S01]  /*5140*/  SEL R3, R45, R26, !P3 ;  /* 0x0000001a2d037207 */ /* 0x000fe20005800000 */
[----:B------:R-:W-:Y:S01]  /*5150*/  IMAD R4, R40, R7, RZ ;  /* 0x0000000728047224 */ /* 0x000fe200078e02ff */
[C---:B------:R-:W-:Y:S01]  /*5160*/  ISETP.GE.AND P0, PT, R5.reuse, R2, PT ;  /* 0x000000020500720c */ /* 0x040fe20003f06270 */
[----:B------:R-:W-:Y:S03]  /*5170*/  IMAD.HI.U32 R6, R5, R36, RZ ;  /* 0x0000002405067227 */ /* 0x000fe600078e00ff */
[----:B------:R-:W-:Y:S01]  /*5180*/  ISETP.GE.OR P0, PT, R3, R4, P0 ;  /* 0x000000040300720c */ /* 0x000fe20000706670 */
[----:B------:R-:W-:Y:S01]  /*5190*/  IMAD.MOV R4, RZ, RZ, -R3 ;  /* 0x000000ffff047224 */ /* 0x000fe200078e0a03 */
[-C--:B------:R-:W-:Y:S03]  /*51a0*/  SHF.R.U32.HI R6, RZ, R37.reuse, R6 ;  /* 0x00000025ff067219 */ /* 0x080fe60000011606 */
[----:B------:R-:W-:Y:S01]  /*51b0*/  IMAD R45, R42, R4, R45 ;  /* 0x000000042a2d7224 */ /* 0x000fe200078e022d */
[----:B------:R-:W-:Y:S05]  /*51c0*/  SEL R15, R5, R6, !P2 ;  /* 0x00000006050f7207 */ /* 0x000fea0005000000 */
[----:B------:R-:W-:Y:S02]  /*51d0*/  IMAD.MOV R6, RZ, RZ, -R15 ;  /* 0x000000ffff067224 */ /* 0x000fe400078e0a0f */
[C---:B------:R-:W-:Y:S04]  /*51e0*/  @!P0 IMAD.HI.U32 R2, R3.reuse, R36, RZ ;  /* 0x0000002403028227 */ /* 0x040fe800078e00ff */
[----:B------:R-:W-:Y:S01]  /*51f0*/  IMAD R6, R40, R6, R5 ;  /* 0x0000000628067224 */ /* 0x000fe200078e0205 */
[----:B------:R-:W-:Y:S04]  /*5200*/  @!P0 SHF.R.U32.HI R2, RZ, R37, R2 ;  /* 0x00000025ff028219 */ /* 0x000fe80000011602 */
[----:B------:R-:W-:Y:S02]  /*5210*/  @!P0 SEL R0, R3, R2, !P2 ;  /* 0x0000000203008207 */ /* 0x000fe40005000000 */
[----:B------:R-:W-:Y:S02]  /*5220*/  IADD3 R2, PT, PT, -R5, RZ, RZ ;  /* 0x000000ff05027210 */ /* 0x000fe40007ffe1ff */
[----:B------:R-:W-:Y:S01]  /*5230*/  @!P0 IADD3 R8, PT, PT, R15, -R0, RZ ;  /* 0x800000000f088210 */ /* 0x000fe20007ffe0ff */
[----:B------:R-:W-:Y:S02]  /*5240*/  @!P0 IMAD R0, R7, R6, R0 ;  /* 0x0000000607008224 */ /* 0x000fe400078e0200 */
[----:B------:R-:W-:Y:S02]  /*5250*/  IMAD R43, R38, R2, R43 ;  /* 0x00000002262b7224 */ /* 0x000fe400078e022b */
[----:B------:R-:W-:Y:S02]  /*5260*/  @!P0 IMAD R5, R8, R40, R3 ;  /* 0x0000002808058224 */ /* 0x000fe400078e0203 */
[----:B------:R-:W-:Y:S04]  /*5270*/  @!P0 IMAD.MOV.U32 R3, RZ, RZ, R0 ;  /* 0x000000ffff038224 */ /* 0x000fe800078e0000 */
[----:B------:R-:W-:Y:S02]  /*5280*/  IMAD R45, R3, R42, R45 ;  /* 0x0000002a032d7224 */ /* 0x000fe400078e022d */
[----:B------:R-:W-:Y:S07]  /*5290*/  IMAD R43, R5, R38, R43 ;  /* 0x00000026052b7224 */ /* 0x000fee00078e022b */
.L_x_85:
[----:B-1----:R-:W-:Y:S01]  /*52a0*/  @!P1 ISETP.NE.AND P0, PT, R10, 0x1, PT ;  /* 0x000000010a00980c */ /* 0x002fe20003f05270 */
[----:B------:R-:W-:Y:S01]  /*52b0*/  @!P1 IMAD.HI.U32 R0, R45, R12, RZ ;  /* 0x0000000c2d009227 */ /* 0x000fe200078e00ff */
[----:B------:R-:W-:Y:S01]  /*52c0*/  @!P1 ISETP.NE.AND P2, PT, R9, 0x1, PT ;  /* 0x000000010900980c */ /* 0x000fe20003f45270 */
[----:B------:R-:W-:Y:S01]  /*52d0*/  ULOP3.LUT UP0, URZ, UR48, 0x1b0, URZ, 0xc0, !UPT ;  /* 0x000001b030ff7892 */ /* 0x000fe2000f80c0ff */
[----:B------:R-:W-:Y:S01]  /*52e0*/  R2UR UR42, R21 ;  /* 0x00000000152a72ca */ /* 0x000fe200000e0000 */
[----:B------:R-:W-:Y:S01]  /*52f0*/  @!P1 IMAD.HI.U32 R3, R43, R11, RZ ;  /* 0x0000000b2b039227 */ /* 0x000fe200078e00ff */
[----:B------:R-:W-:Y:S02]  /*5300*/  @!P1 SHF.R.U32.HI R0, RZ, R13, R0 ;  /* 0x0000000dff009219 */ /* 0x000fe40000011600 */
[----:B------:R-:W-:Y:S01]  /*5310*/  R2UR UR41, R20 ;  /* 0x00000000142972ca */ /* 0x000fe200000e0000 */
[----:B------:R-:W-:Y:S01]  /*5320*/  VIADD R107, R107, 0x1 ;  /* 0x000000016b6b7836 */ /* 0x000fe20000000000 */
[----:B------:R-:W-:Y:S02]  /*5330*/  @!P1 SHF.R.U32.HI R2, RZ, R14, R3 ;  /* 0x0000000eff029219 */ /* 0x000fe40000011603 */
[----:B------:R-:W-:Y:S02]  /*5340*/  @!P1 SEL R3, R45, R0, !P2 ;  /* 0x000000002d039207 */ /* 0x000fe40005000000 */
[----:B------:R-:W-:Y:S02]  /*5350*/  @!P1 SEL R2, R43, R2, !P0 ;  /* 0x000000022b029207 */ /* 0x000fe40004000000 */
[----:B------:R-:W-:Y:S01]  /*5360*/  @P4 SHF.R.U32.HI R98, RZ, 0x10, R17 ;  /* 0x00000010ff624819 */ /* 0x000fe20000011611 */
[----:B------:R-:W-:Y:S02]  /*5370*/  USHF.L.U32 UR42, UR42, 0x6, URZ ;  /* 0x000000062a2a7899 */ /* 0x000fe400080006ff */
[----:B------:R-:W-:Y:S02]  /*5380*/  @!P1 IMAD.IADD R0, R2, 0x1, -R3 ;  /* 0x0000000102009824 */ /* 0x000fe400078e0a03 */
[----:B------:R-:W-:Y:S01]  /*5390*/  @!P1 IMAD.IADD R2, R3, 0x1, -R2 ;  /* 0x0000000103029824 */ /* 0x000fe200078e0a02 */
[----:B------:R-:W-:Y:S01]  /*53a0*/  USHF.L.U32 UR41, UR41, 0x8, URZ ;  /* 0x0000000829297899 */ /* 0x000fe200080006ff */
[----:B------:R-:W-:Y:S02]  /*53b0*/  @!P1 IMAD R45, R0, R9, R45 ;  /* 0x00000009002d9224 */ /* 0x000fe400078e022d */
[----:B------:R-:W-:Y:S01]  /*53c0*/  @!P1 IMAD R43, R2, R10, R43 ;  /* 0x0000000a022b9224 */ /* 0x000fe200078e022b */
[----:B------:R-:W-:Y:S08]  /*53d0*/  BRA.U !UP0, `(.L_x_86) ;  /* 0x0000000108407547 */ /* 0x000ff0000b800000 */
[----:B------:R-:W1:Y:S01]  /*53e0*/  LDCU.64 UR8, c[0x4][0x88] ;  /* 0x01001100ff0877ac */ /* 0x000e620008000a00 */
[----:B------:R-:W-:Y:S01]  /*53f0*/  MOV R3, 0x0 ;  /* 0x0000000000037802 */ /* 0x000fe20000000f00 */
[----:B------:R-:W-:Y:S02]  /*5400*/  HFMA2 R12, -RZ, RZ, 0, 5.9604644775390625e-08 ;  /* 0x00000001ff0c7431 */ /* 0x000fe400000001ff */
[----:B------:R-:W-:Y:S02]  /*5410*/  IMAD.MOV.U32 R8, RZ, RZ, 0x70 ;  /* 0x00000070ff087424 */ /* 0x000fe400078e00ff */
[----:B------:R-:W-:Y:S01]  /*5420*/  IMAD.MOV.U32 R13, RZ, RZ, RZ ;  /* 0x000000ffff0d7224 */ /* 0x000fe200078e00ff */
[----:B------:R-:W2:Y:S01]  /*5430*/  LDCU.64 UR6, c[0x4][0x90] ;  /* 0x01001200ff0677ac */ /* 0x000ea20008000a00 */
[----:B------:R-:W3:Y:S01]  /*5440*/  LDC.64 R2, c[0x4][R3] ;  /* 0x0100000003027b82 */ /* 0x000ee20000000a00 */
[----:B------:R-:W4:Y:S01]  /*5450*/  LDCU.64 UR4, c[0x4][0x8] ;  /* 0x01000100ff0477ac */ /* 0x000f220008000a00 */
[----:B-1----:R-:W-:Y:S01]  /*5460*/  MOV R5, UR9 ;  /* 0x0000000900057c02 */ /* 0x002fe20008000f00 */
[----:B------:R-:W-:Y:S01]  /*5470*/  IMAD.U32 R4, RZ, RZ, UR8 ;  /* 0x00000008ff047e24 */ /* 0x000fe2000f8e00ff */
[----:B--2---:R-:W-:Y:S01]  /*5480*/  MOV R7, UR7 ;  /* 0x0000000700077c02 */ /* 0x004fe20008000f00 */
[----:B------:R-:W-:Y:S01]  /*5490*/  IMAD.U32 R6, RZ, RZ, UR6 ;  /* 0x00000006ff067e24 */ /* 0x000fe2000f8e00ff */
[----:B----4-:R-:W-:Y:S01]  /*54a0*/  MOV R11, UR5 ;  /* 0x00000005000b7c02 */ /* 0x010fe20008000f00 */
[----:B------:R-:W-:Y:S02]  /*54b0*/  IMAD.U32 R10, RZ, RZ, UR4 ;  /* 0x00000004ff0a7e24 */ /* 0x000fe4000f8e00ff */
[----:B------:R-:W-:Y:S07]  /*54c0*/  LEPC R20, `(.L_x_86) ;  /* 0x000000001014794e */ /* 0x000fee0000000000 */
[----:B---3-5:R-:W-:Y:S05]  /*54d0*/  CALL.ABS.NOINC R2 ;  /* 0x0000000002007343 */ /* 0x028fea0003c00000 */
.L_x_86:
[----:B------:R-:W-:Y:S01]  /*54e0*/  LOP3.LUT P0, RZ, R104, 0x1b0, RZ, 0xc0, !PT ;  /* 0x000001b068ff7812 */ /* 0x000fe2000780c0ff */
[----:B------:R-:W-:Y:S11]  /*54f0*/  BSSY.RECONVERGENT B6, `(.L_x_87) ;  /* 0x0000013000067945 */ /* 0x000ff60003800200 */
[----:B------:R-:W-:Y:S01]  /*5500*/  @!UPT UIADD3 URZ, UPT, UPT, URZ, URZ, URZ ;  /* 0x000000fffffff290 */ /* 0x000fe2000fffe0ff */
[----:B------:R-:W-:Y:S05]  /*5510*/  @!P0 BRA `(.L_x_88) ;  /* 0x0000000000408947 */ /* 0x000fea0003800000 */
        /* <DEDUP_REMOVED lines=16> */
.L_x_88:
[----:B------:R-:W-:Y:S05]  /*5620*/  BSYNC.RECONVERGENT B6 ;  /* 0x0000000000067941 */ /* 0x000fea0003800200 */
.L_x_87:
[----:B------:R-:W-:Y:S01]  /*5630*/  ISETP.NE.U32.AND P4, PT, R86, RZ, PT ;  /* 0x000000ff5600720c */ /* 0x000fe20003f85070 */
[----:B------:R-:W-:Y:S01]  /*5640*/  UISETP.NE.AND UP2, UPT, UR50, URZ, UPT ;  /* 0x000000ff3200728c */ /* 0x000fe2000bf45270 */
[----:B------:R-:W-:Y:S01]  /*5650*/  ISETP.NE.U32.AND P2, PT, RZ, UR38, PT ;  /* 0x00000026ff007c0c */ /* 0x000fe2000bf45070 */
[----:B------:R-:W-:Y:S01]  /*5660*/  UISETP.NE.U32.AND UP1, UPT, UR44, URZ, UPT ;  /* 0x000000ff2c00728c */ /* 0x000fe2000bf25070 */
[----:B------:R-:W-:Y:S01]  /*5670*/  ISETP.NE.AND.EX P4, PT, R87, RZ, PT, P4 ;  /* 0x000000ff5700720c */ /* 0x000fe20003f85340 */
[----:B------:R-:W-:Y:S01]  /*5680*/  UPLOP3.LUT UP0, UPT, UPT, UPT, UPT, 0x40, 0x4 ;  /* 0x000000000004789c */ /* 0x000fe20003f0e870 */
[----:B------:R-:W-:Y:S01]  /*5690*/  ISETP.NE.AND.EX P2, PT, RZ, UR39, PT, P2 ;  /* 0x00000027ff007c0c */ /* 0x000fe2000bf45320 */
[----:B------:R-:W-:Y:S01]  /*56a0*/  UISETP.NE.AND.EX UP1, UPT, UR45, URZ, UPT, UP1 ;  /* 0x000000ff2d00728c */ /* 0x000fe2000bf25310 */
[----:B------:R-:W-:Y:S04]  /*56b0*/  PLOP3.LUT P1, PT, PT, PT, UP2, 0x80, 0x8 ;  /* 0x000000000008781c */ /* 0x000fe80003f2f028 */
[----:B------:R-:W-:Y:S06]  /*56c0*/  @UP2 UPLOP3.LUT UP0, UPT, UPT, UPT, UP1, 0x80, 0x8 ;  /* 0x000000000008289c */ /* 0x000fec0003f0f010 */
[----:B------:R-:W-:Y:S01]  /*56d0*/  PLOP3.LUT P0, PT, PT, PT, UP0, 0x80, 0x8 ;  /* 0x000000000008781c */ /* 0x000fe20003f0f008 */
[----:B------:R-:W-:Y:S01]  /*56e0*/  @!UPT UIADD3 URZ, UPT, UPT, URZ, URZ, URZ ;  /* 0x000000fffffff290 */ /* 0x000fe2000fffe0ff */
[----:B------:R-:W-:Y:S11]  /*56f0*/  BRA.U !UP1, `(.L_x_89) ;  /* 0x0000000109387547 */ /* 0x000ff6000b800000 */
[----:B------:R-:W-:Y:S01]  /*5700*/  UISETP.NE.U32.AND UP0, UPT, UR38, URZ, UPT ;  /* 0x000000ff2600728c */ /* 0x000fe2000bf05070 */
[----:B------:R-:W-:Y:S02]  /*5710*/  HFMA2 R0, -RZ, RZ, 0, 5.9604644775390625e-08 ;  /* 0x00000001ff007431 */ /* 0x000fe400000001ff */
[----:B------:R-:W-:Y:S01]  /*5720*/  IMAD.MOV.U32 R91, RZ, RZ, 0x1 ;  /* 0x00000001ff5b7424 */ /* 0x000fe200078e00ff */
[----:B------:R-:W-:Y:S06]  /*5730*/  UISETP.NE.AND.EX UP0, UPT, UR39, URZ, UPT, UP0 ;  /* 0x000000ff2700728c */ /* 0x000fec000bf05300 */
[----:B------:R-:W-:Y:S05]  /*5740*/  PLOP3.LUT P3, PT, PT, PT, UP0, 0x80, 0x8 ;  /* 0x000000000008781c */ /* 0x000fea0003f6f008 */
[----:B------:R-:W1:Y:S01]  /*5750*/  @UP0 LDCU.64 UR6, c[0x0][0x888] ;  /* 0x00011100ff0607ac */ /* 0x000e620008000a00 */
[----:B------:R-:W-:Y:S07]  /*5760*/  @UP0 UIMAD UR4, UR36, UR44, URZ ;  /* 0x0000002c240402a4 */ /* 0x000fee000f8e02ff */
[----:B------:R-:W-:Y:S01]  /*5770*/  @!P3 PRMT R91, R0, 0x7610, R91 ;  /* 0x00007610005bb816 */ /* 0x000fe2000000005b */
[----:B-1----:R-:W-:Y:S03]  /*5780*/  @UP0 UIMAD.WIDE UR6, UR4, 0x4, UR6 ;  /* 0x00000004040608a5 */ /* 0x002fe6000f8e0206 */
[----:B------:R-:W1:Y:S03]  /*5790*/  @!UP0 LDCU UR4, c[0x0][0x880] ;  /* 0x00011000ff0487ac */ /* 0x000e660008000800 */
[----:B------:R-:W-:Y:S01]  /*57a0*/  IMAD.U32 R2, RZ, RZ, UR6 ;  /* 0x00000006ff027e24 */ /* 0x000fe2000f8e00ff */
[----:B------:R-:W-:Y:S05]  /*57b0*/  MOV R3, UR7 ;  /* 0x0000000700037c02 */ /* 0x000fea0008000f00 */
[----:B-----5:R2:W5:Y:S02]  /*57c0*/  @P3 LDG.E R50, desc[UR46][R2.64] ;  /* 0x0000002e02323981 */ /* 0x020564000c1e1900 */
[----:B-12---:R-:W-:Y:S02]  /*57d0*/  @!P3 IMAD.U32 R50, RZ, RZ, UR4 ;  /* 0x00000004ff32be24 */ /* 0x006fe4000f8e00ff */
.L_x_89:
[----:B------:R-:W-:Y:S05]  /*57e0*/  @!P4 BRA `(.L_x_90) ;  /* 0x000000000020c947 */ /* 0x000fea0003800000 */
[----:B------:R-:W-:Y:S04]  /*57f0*/  ISETP.NE.U32.AND P3, PT, R84, RZ, PT ;  /* 0x000000ff5400720c */ /* 0x000fe80003f65070 */
[----:B------:R-:W-:Y:S11]  /*5800*/  ISETP.NE.AND.EX P3, PT, R85, RZ, PT, P3 ;  /* 0x000000ff5500720c */ /* 0x000ff60003f65330 */
[----:B------:R-:W-:Y:S02]  /*5810*/  @!UPT UIADD3 URZ, UPT, UPT, URZ, URZ, URZ ;  /* 0x000000fffffff290 */ /* 0x000fe4000fffe0ff */
[----:B------:R-:W1:Y:S01]  /*5820*/  @P3 LDC.64 R2, c[0x0][0x8a8] ;  /* 0x00022a00ff023b82 */ /* 0x000e620000000a00 */
[----:B------:R-:W-:Y:S04]  /*5830*/  @P3 IMAD R0, R86, UR36, RZ ;  /* 0x0000002456003c24 */ /* 0x000fe8000f8e02ff */
[----:B-1----:R-:W-:Y:S05]  /*5840*/  @P3 IMAD.WIDE R2, R0, 0x4, R2 ;  /* 0x0000000400023825 */ /* 0x002fea00078e0202 */
[----:B-----5:R1:W5:Y:S02]  /*5850*/  @P3 LDG.E R47, desc[UR46][R2.64] ;  /* 0x0000002e022f3981 */ /* 0x020364000c1e1900 */
[----:B-1----:R-:W2:Y:S02]  /*5860*/  @!P3 LDC R47, c[0x0][0x8a0] ;  /* 0x00022800ff2fbb82 */ /* 0x002ea40000000800 */
.L_x_90:
[----:B-----5:R-:W-:Y:S01]  /*5870*/  ISETP.NE.AND P4, PT, R50, RZ, PT ;  /* 0x000000ff3200720c */ /* 0x020fe20003f85270 */
[----:B------:R-:W-:Y:S01]  /*5880*/  BSSY B1, `(.L_x_91) ;  /* 0x0000042000017945 */ /* 0x000fe20003800000 */
[----:B------:R-:W-:Y:S01]  /*5890*/  SEL R9, RZ, 0xffffffff, P2 ;  /* 0xffffffffff097807 */ /* 0x000fe20001000000 */
[----:B------:R-:W-:Y:S01]  /*58a0*/  IMAD.MOV.U32 R64, RZ, RZ, 0x1 ;  /* 0x00000001ff407424 */ /* 0x000fe200078e00ff */
[----:B------:R-:W-:Y:S02]  /*58b0*/  LOP3.LUT P3, RZ, R91, 0xff, RZ, 0xc0, !PT ;  /* 0x000000ff5bff7812 */ /* 0x000fe4000786c0ff */
[----:B------:R-:W-:Y:S02]  /*58c0*/  CS2R R62, SRZ ;  /* 0x00000000003e7805 */ /* 0x000fe4000001ff00 */
[----:B------:R-:W-:Y:S02]  /*58d0*/  @P1 SEL R2, RZ, 0xffffffff, P4 ;  /* 0xffffffffff021807 */ /* 0x000fe40002000000 */
[----:B------:R-:W-:Y:S02]  /*58e0*/  CS2R R60, SRZ ;  /* 0x00000000003c7805 */ /* 0x000fe4000001ff00 */
[----:B------:R-:W-:Y:S02]  /*58f0*/  LEA R0, R100, UR49, 0x3 ;  /* 0x0000003164007c11 */ /* 0x000fe4000f8e18ff */
[----:B------:R-:W-:Y:S02]  /*5900*/  CS2R R58, SRZ ;  /* 0x00000000003a7805 */ /* 0x000fe4000001ff00 */
[----:B------:R-:W-:Y:S02]  /*5910*/  @P0 SEL R2, R9, R2, !P3 ;  /* 0x0000000209020207 */ /* 0x000fe40005800000 */
[----:B------:R-:W-:Y:S02]  /*5920*/  CS2R R56, SRZ ;  /* 0x0000000000387805 */ /* 0x000fe4000001ff00 */
[----:B------:R-:W-:Y:S02]  /*5930*/  LEA R108, R44, UR49, 0x3 ;  /* 0x000000312c6c7c11 */ /* 0x000fe4000f8e18ff */
[----:B------:R-:W-:Y:S02]  /*5940*/  @P1 LOP3.LUT R2, R2, 0x1, RZ, 0xc0, !PT ;  /* 0x0000000102021812 */ /* 0x000fe400078ec0ff */
[----:B------:R-:W-:Y:S02]  /*5950*/  SHF.L.U32 R7, R102, 0x1f, RZ ;  /* 0x0000001f66077819 */ /* 0x000fe400000006ff */
[----:B------:R-:W-:Y:S02]  /*5960*/  ISETP.NE.U32.OR P6, PT, R2, 0x1, !P1 ;  /* 0x000000010200780c */ /* 0x000fe40004fc5470 */
[----:B------:R-:W-:Y:S02]  /*5970*/  PLOP3.LUT P2, PT, PT, PT, UP1, 0x80, 0x8 ;  /* 0x000000000008781c */ /* 0x000fe40003f4f018 */
[C---:B------:R-:W-:Y:S02]  /*5980*/  LEA.HI R5, R44.reuse, R44, RZ, 0x1 ;  /* 0x0000002c2c057211 */ /* 0x040fe400078f08ff */
[----:B------:R-:W-:Y:S02]  /*5990*/  SEL R2, RZ, 0xffffffff, P4 ;  /* 0xffffffffff027807 */ /* 0x000fe40002000000 */
[----:B------:R-:W-:Y:S01]  /*59a0*/  P2R R72, PR, RZ, 0x40 ;  /* 0x00000040ff487803 */ /* 0x000fe20000000000 */
[C---:B------:R-:W-:Y:S01]  /*59b0*/  IMAD.SHL.U32 R3, R5.reuse, 0x80, RZ ;  /* 0x0000008005037824 */ /* 0x040fe200078e00ff */
[----:B------:R-:W-:Y:S03]  /*59c0*/  LOP3.LUT R5, R5, 0xffe, RZ, 0xc0, !PT ;  /* 0x00000ffe05057812 */ /* 0x000fe600078ec0ff */
[----:B------:R-:W-:Y:S02]  /*59d0*/  @P6 SHF.L.U32 R11, R99, 0x1f, RZ ;  /* 0x0000001f630b6819 */ /* 0x000fe400000006ff */
[----:B------:R-:W-:Y:S01]  /*59e0*/  @P2 SEL R2, R9, R2, !P3 ;  /* 0x0000000209022207 */ /* 0x000fe20005800000 */
[----:B------:R-:W-:Y:S01]  /*59f0*/  IMAD.IADD R48, R44, 0x1, -R5 ;  /* 0x000000012c307824 */ /* 0x000fe200078e0a05 */
[----:B------:R-:W1:Y:S01]  /*5a00*/  @P6 SYNCS.PHASECHK.TRANS64.TRYWAIT P1, [R0+URZ+0x50], R11 ;  /* 0x0000500b000065a7 */ /* 0x000e6200080211ff */
[----:B------:R-:W-:Y:S02]  /*5a10*/  LOP3.LUT R3, R3, 0xffffff00, RZ, 0xc0, !PT ;  /* 0xffffff0003037812 */ /* 0x000fe400078ec0ff */
[----:B------:R-:W-:Y:S03]  /*5a20*/  LOP3.LUT R2, R2, 0x1, RZ, 0xc0, !PT ;  /* 0x0000000102027812 */ /* 0x000fe600078ec0ff */
[----:B------:R-:W-:Y:S01]  /*5a30*/  IMAD.IADD R3, R46, 0x1, R3 ;  /* 0x000000012e037824 */ /* 0x000fe200078e0203 */
[----:B------:R-:W-:Y:S03]  /*5a40*/  ISETP.NE.U32.AND P5, PT, R2, 0x1, PT ;  /* 0x000000010200780c */ /* 0x000fe60003fa5070 */
[----:B------:R-:W-:Y:S01]  /*5a50*/  IMAD R48, R48, 0x100000, R3 ;  /* 0x0010000030307824 */ /* 0x000fe200078e0203 */
[----:B------:R-:W-:Y:S01]  /*5a60*/  P2R R65, PR, RZ, 0x20 ;  /* 0x00000020ff417803 */ /* 0x000fe20000000000 */
[----:B------:R3:W4:Y:S01]  /*5a70*/  SYNCS.PHASECHK.TRANS64.TRYWAIT P0, [R108+URZ+0xc0], R7 ;  /* 0x0000c0076c0075a7 */ /* 0x00072200080011ff */
[----:B-1----:R-:W-:Y:S01]  /*5a80*/  @P6 SEL R64, RZ, 0x1, !P1 ;  /* 0x00000001ff406807 */ /* 0x002fe20004800000 */
[----:B---3--:R-:W-:Y:S06]  /*5a90*/  @!P6 BRA `(.L_x_92) ;  /* 0x000000000080e947 */ /* 0x008fec0003800000 */
[----:B------:R-:W-:Y:S01]  /*5aa0*/  @P5 IMAD R4, R100, 0x1000, R95 ;  /* 0x0000100064045824 */ /* 0x000fe200078e025f */
[----:B------:R-:W-:Y:S01]  /*5ab0*/  ISETP.NE.AND P1, PT, R64, RZ, PT ;  /* 0x000000ff4000720c */ /* 0x000fe20003f25270 */
[----:B------:R-:W-:Y:S01]  /*5ac0*/  BSSY B0, `(.L_x_93) ;  /* 0x000000b000007945 */ /* 0x000fe20003800000 */
[----:B------:R-:W-:Y:S01]  /*5ad0*/  CS2R R58, SRZ ;  /* 0x00000000003a7805 */ /* 0x000fe2000001ff00 */
[----:B------:R-:W-:Y:S01]  /*5ae0*/  @P5 VIADD R2, R4, UR49 ;  /* 0x0000003104025c36 */ /* 0x000fe20008000000 */
[----:B------:R-:W-:Y:S02]  /*5af0*/  CS2R R56, SRZ ;  /* 0x0000000000387805 */ /* 0x000fe4000001ff00 */
[----:B------:R-:W-:Y:S02]  /*5b00*/  CS2R R62, SRZ ;  /* 0x00000000003e7805 */ /* 0x000fe4000001ff00 */
[----:B------:R-:W-:Y:S01]  /*5b10*/  CS2R R60, SRZ ;  /* 0x00000000003c7805 */ /* 0x000fe2000001ff00 */
[----:B------:R-:W-:Y:S04]  /*5b20*/  @P5 IMAD R2, R103, -0x10, R2 ;  /* 0xfffffff067025824 */ /* 0x000fe800078e0202 */
[----:B------:R-:W-:Y:S05]  /*5b30*/  @P1 BRA `(.L_x_94) ;  /* 0x00000000000c1947 */ /* 0x000fea0003800000 */
[----:B------:R-:W-:Y:S04]  /*5b40*/  SHF.L.U32 R3, R99, 0x1f, RZ ;  /* 0x0000001f63037819 */ /* 0x000fe800000006ff */
[----:B------:R-:W1:Y:S02]  /*5b50*/  SYNCS.PHASECHK.TRANS64.TRYWAIT P1, [R0+URZ+0x50], R3 ;  /* 0x00005003000075a7 */ /* 0x000e6400080211ff */
[----:B-1----:R-:W-:Y:S05]  /*5b60*/  @!P1 BRA `(.L_x_95) ;  /* 0x0000004000389947 */ /* 0x002fea0003800000 */
.L_x_94:
[----:B------:R-:W-:Y:S05]  /*5b70*/  BSYNC B0 ;  /* 0x0000000000007941 */ /* 0x000fea0003800000 */
.L_x_93:
[----:B------:R-:W-:Y:S01]  /*5b80*/  ISETP.NE.AND P1, PT, R65, RZ, PT ;  /* 0x000000ff4100720c */ /* 0x000fe20003f25270 */
[----:B-1----:R-:W-:Y:S02]  /*5b90*/  VIADD R3, R0, 0x70 ;  /* 0x0000007000037836 */ /* 0x002fe40000000000 */
[----:B------:R-:W-:Y:S02]  /*5ba0*/  IMAD.U32 R0, RZ, RZ, UR37 ;  /* 0x00000025ff007e24 */ /* 0x000fe4000f8e00ff */
[----:B------:R-:W-:Y:S03]  /*5bb0*/  VIADD R100, R100, 0x1 ;  /* 0x0000000164647836 */ /* 0x000fe60000000000 */
[----:B------:R-:W-:Y:S05]  /*5bc0*/  PRMT R0, R0, 0x654, R3 ;  /* 0x0000065400007816 */ /* 0x000fea0000000003 */
[----:B------:R1:W3:Y:S04]  /*5bd0*/  @P1 LDS.128 R56, [R4+UR49+0x200] ;  /* 0x0002003104381984 */ /* 0x0002e80008000c00 */
[----:B------:R1:W1:Y:S01]  /*5be0*/  @P1 LDS.128 R60, [R2+0x210] ;  /* 0x00021000023c1984 */ /* 0x0002620000000c00 */
[C---:B------:R-:W-:Y:S01]  /*5bf0*/  ISETP.NE.AND P1, PT, R100.reuse, 0x4, PT ;  /* 0x000000046400780c */ /* 0x040fe20003f25270 */
[----:B------:R-:W-:Y:S01]  /*5c00*/  @!PT LDS RZ, [RZ] ;  /* 0x00000000fffff984 */ /* 0x000fe20000000800 */
[----:B------:R-:W-:Y:S01]  /*5c10*/  @!PT LDS RZ, [RZ] ;  /* 0x00000000fffff984 */ /* 0x000fe20000000800 */
[----:B------:R-:W-:Y:S01]  /*5c20*/  @!PT LDS RZ, [RZ] ;  /* 0x00000000fffff984 */ /* 0x000fe20000000800 */
[----:B------:R-:W-:Y:S01]  /*5c30*/  @!PT LDS RZ, [RZ] ;  /* 0x00000000fffff984 */ /* 0x000fe20000000800 */
[----:B------:R5:W-:Y:S06]  /*5c40*/  MEMBAR.ALL.CTA ;  /* 0x0000000000007992 */ /* 0x000bec0000008000 */
[----:B-----5:R-:W5:Y:S01]  /*5c50*/  FENCE.VIEW.ASYNC.S ;  /* 0x00000000000073c6 */ /* 0x020f620000000000 */
[----:B------:R-:W-:Y:S01]  /*5c60*/  SEL R100, R100, RZ, P1 ;  /* 0x000000ff64647207 */ /* 0x000fe20000800000 */
[----:B-----5:R5:W-:Y:S02]  /*5c70*/  SYNCS.ARRIVE.TRANS64.RED.A1T0 RZ, [R0+URZ], RZ ;  /* 0x000000ff00ff79a7 */ /* 0x020be400081004ff */
[----:B-----5:R-:W-:Y:S04]  /*5c80*/  SEL R0, RZ, 0x1, P1 ;  /* 0x00000001ff007807 */ /* 0x020fe80000800000 */
[----:B---3--:R-:W-:Y:S02]  /*5c90*/  LOP3.LUT R99, R99, R0, RZ, 0x3c, !PT ;  /* 0x0000000063637212 */ /* 0x008fe400078e3cff */
.L_x_92:
[----:B------:R-:W-:Y:S05]  /*5ca0*/  BSYNC B1 ;  /* 0x0000000000017941 */ /* 0x000fea0003800000 */
.L_x_91:
[----:B------:R-:W-:Y:S04]  /*5cb0*/  SHF.R.U32.HI R3, RZ, 0x15, R48 ;  /* 0x00000015ff037819 */ /* 0x000fe80000011630 */
[----:B------:R-:W-:Y:S01]  /*5cc0*/  LOP3.LUT P1, RZ, R3, 0x3, R96, 0x48, !PT ;  /* 0x0000000303ff7812 */ /* 0x000fe20007824860 */
[----:B------:R-:W-:Y:S01]  /*5cd0*/  @!UPT UIADD3 URZ, UPT, UPT, URZ, URZ, URZ ;  /* 0x000000fffffff290 */ /* 0x000fe2000fffe0ff */
[----:B----4-:R-:W-:Y:S11]  /*5ce0*/  @P0 BRA `(.L_x_96) ;  /* 0x0000000000080947 */ /* 0x010ff60003800000 */
[----:B------:R-:W3:Y:S02]  /*5cf0*/  SYNCS.PHASECHK.TRANS64.TRYWAIT P0, [R108+URZ+0xc0], R7 ;  /* 0x0000c0076c0075a7 */ /* 0x000ee400080011ff */
[----:B---3--:R-:W-:Y:S05]  /*5d00*/  @!P0 BRA `(.L_x_97) ;  /* 0x0000003c00e48947 */ /* 0x008fea0003800000 */
.L_x_96:
[----:B------:R-:W-:Y:S05]  /*5d10*/  @!P1 BRA `(.L_x_98) ;  /* 0x0000000000409947 */ /* 0x000fea0003800000 */
[----:B------:R-:W4:Y:S01]  /*5d20*/  LDCU.64 UR8, c[0x4][0x78] ;  /* 0x01000f00ff0877ac */ /* 0x000f220008000a00 */
[----:B------:R-:W-:Y:S01]  /*5d30*/  MOV R3, 0x0 ;  /* 0x0000000000037802 */ /* 0x000fe20000000f00 */
[----:B------:R-:W-:Y:S02]  /*5d40*/  HFMA2 R12, -RZ, RZ, 0, 5.9604644775390625e-08 ;  /* 0x00000001ff0c7431 */ /* 0x000fe400000001ff */
[----:B------:R-:W-:Y:S02]  /*5d50*/  IMAD.MOV.U32 R8, RZ, RZ, 0x192 ;  /* 0x00000192ff087424 */ /* 0x000fe400078e00ff */
[----:B------:R-:W-:Y:S01]  /*5d60*/  IMAD.MOV.U32 R13, RZ, RZ, RZ ;  /* 0x000000ffff0d7224 */ /* 0x000fe200078e00ff */
[----:B------:R-:W3:Y:S01]  /*5d70*/  LDCU.64 UR6, c[0x4][0x80] ;  /* 0x01001000ff0677ac */ /* 0x000ee20008000a00 */
[----:B-1----:R-:W1:Y:S01]  /*5d80*/  LDC.64 R2, c[0x4][R3] ;  /* 0x0100000003027b82 */ /* 0x002e620000000a00 */
[----:B------:R-:W5:Y:S01]  /*5d90*/  LDCU.64 UR4, c[0x4][0x18] ;  /* 0x01000300ff0477ac */ /* 0x000f620008000a00 */
[----:B----4-:R-:W-:Y:S01]  /*5da0*/  MOV R5, UR9 ;  /* 0x0000000900057c02 */ /* 0x010fe20008000f00 */
[----:B------:R-:W-:Y:S01]  /*5db0*/  IMAD.U32 R4, RZ, RZ, UR8 ;  /* 0x00000008ff047e24 */ /* 0x000fe2000f8e00ff */
[----:B---3--:R-:W-:Y:S01]  /*5dc0*/  MOV R7, UR7 ;  /* 0x0000000700077c02 */ /* 0x008fe20008000f00 */
[----:B------:R-:W-:Y:S01]  /*5dd0*/  IMAD.U32 R6, RZ, RZ, UR6 ;  /* 0x00000006ff067e24 */ /* 0x000fe2000f8e00ff */
[----:B-----5:R-:W-:Y:S01]  /*5de0*/  MOV R11, UR5 ;  /* 0x00000005000b7c02 */ /* 0x020fe20008000f00 */
[----:B------:R-:W-:Y:S02]  /*5df0*/  IMAD.U32 R10, RZ, RZ, UR4 ;  /* 0x00000004ff0a7e24 */ /* 0x000fe4000f8e00ff */
[----:B------:R-:W-:Y:S07]  /*5e00*/  LEPC R20, `(.L_x_98) ;  /* 0x000000001014794e */ /* 0x000fee0000000000 */
[----:B-12---:R-:W-:Y:S05]  /*5e10*/  CALL.ABS.NOINC R2 ;  /* 0x0000000002007343 */ /* 0x006fea0003c00000 */
.L_x_98:
[----:B------:R-:W-:Y:S05]  /*5e20*/  WARPSYNC.ALL ;  /* 0x0000000000007948 */ /* 0x000fea0003800000 */
[----:B------:R-:W-:Y:S01]  /*5e30*/  R2UR UR4, R48 ;  /* 0x00000000300472ca */ /* 0x000fe200000e0000 */
[----:B------:R-:W-:Y:S01]  /*5e40*/  BSSY.RECONVERGENT B0, `(.L_x_99) ;  /* 0x00000a1000007945 */ /* 0x000fe20003800200 */
[C---:B------:R-:W-:Y:S02]  /*5e50*/  SHF.L.U32 R51, R56.reuse, 0x10, RZ ;  /* 0x0000001038337819 */ /* 0x040fe400000006ff */
[C---:B------:R-:W-:Y:S02]  /*5e60*/  PRMT R49, R56.reuse, 0x8880, RZ ;  /* 0x0000888038317816 */ /* 0x040fe400000000ff */
[----:B------:R-:W-:Y:S02]  /*5e70*/  SHF.R.S32.HI R51, RZ, 0x18, R51 ;  /* 0x00000018ff337819 */ /* 0x000fe40000011433 */
[----:B------:R-:W-:Y:S02]  /*5e80*/  SHF.L.U32 R52, R56, 0x8, RZ ;  /* 0x0000000838347819 */ /* 0x000fe400000006ff */
[C---:B------:R-:W-:Y:S02]  /*5e90*/  PRMT R54, R58.reuse, 0x8880, RZ ;  /* 0x000088803a367816 */ /* 0x040fe400000000ff */
[----:B------:R-:W-:Y:S01]  /*5ea0*/  SHF.L.U32 R53, R58, 0x8, RZ ;  /* 0x000000083a357819 */ /* 0x000fe200000006ff */
[----:B-1-3--:R-:W-:Y:S01]  /*5eb0*/  LDTM.16dp32bit_t0_t15.x32 R4, tmem[UR4] ;  /* 0x00000004000479ee */ /* 0x00afe20008a80000 */
[----:B------:R-:W2:Y:S01]  /*5ec0*/  LDTM.16dp32bit_t16_t31.x32 R4, tmem[UR4+0x20] ;  /* 0x00002004000479ee */ /* 0x000ea20008aa0000 */
[----:B------:R-:W-:Y:S02]  /*5ed0*/  IADD3 R67, PT, PT, R95, UR49, RZ ;  /* 0x000000315f437c10 */ /* 0x000fe4000fffe0ff */
[----:B------:R-:W-:Y:S02]  /*5ee0*/  SHF.L.U32 R66, R97, 0x4, RZ ;  /* 0x0000000461427819 */ /* 0x000fe400000006ff */
[----:B------:R-:W-:Y:S02]  /*5ef0*/  SHF.R.S32.HI R53, RZ, 0x18, R53 ;  /* 0x00000018ff357819 */ /* 0x000fe40000011435 */
[----:B------:R-:W-:Y:S02]  /*5f00*/  IADD3 R109, PT, PT, R67, R66, RZ ;  /* 0x00000042436d7210 */ /* 0x000fe40007ffe0ff */
[----:B------:R-:W-:Y:S02]  /*5f10*/  ISETP.NE.AND P0, PT, R105, RZ, PT ;  /* 0x000000ff6900720c */ /* 0x000fe40003f05270 */
[----:B------:R-:W-:Y:S01]  /*5f20*/  ISETP.NE.AND P6, PT, R72, RZ, PT ;  /* 0x000000ff4800720c */ /* 0x000fe20003fc5270 */
[----:B--2---:R-:W-:Y:S11]  /*5f30*/  IMAD R0, R47, R4, RZ ;  /* 0x000000042f007224 */ /* 0x004ff600078e02ff */
[----:B------:R-:W-:Y:S01]  /*5f40*/  @!UPT UIADD3 URZ, UPT, UPT, URZ, URZ, URZ ;  /* 0x000000fffffff290 */ /* 0x000fe2000fffe0ff */
[----:B------:R-:W-:Y:S01]  /*5f50*/  @P6 SHF.L.U32 R74, R99, 0x1f, RZ ;  /* 0x0000001f634a6819 */ /* 0x000fe200000006ff */
[----:B------:R-:W-:Y:S02]  /*5f60*/  IMAD R2, R47, R5, RZ ;  /* 0x000000052f027224 */ /* 0x000fe400078e02ff */
[----:B------:R-:W-:Y:S01]  /*5f70*/  IMAD R0, R49, R50, R0 ;  /* 0x0000003231007224 */ /* 0x000fe200078e0200 */
[----:B------:R-:W-:Y:S01]  /*5f80*/  SHF.R.S32.HI R49, RZ, 0x18, R52 ;  /* 0x00000018ff317819 */ /* 0x000fe20000011434 */
[----:B------:R-:W-:Y:S01]  /*5f90*/  IMAD R3, R47, R6, RZ ;  /* 0x000000062f037224 */ /* 0x000fe200078e02ff */
[----:B------:R-:W-:Y:S01]  /*5fa0*/  SHF.L.U32 R52, R57, 0x10, RZ ;  /* 0x0000001039347819 */ /* 0x000fe200000006ff */
[-C--:B------:R-:W-:Y:S01]  /*5fb0*/  IMAD R2, R51, R50.reuse, R2 ;  /* 0x0000003233027224 */ /* 0x080fe200078e0202 */
[----:B------:R-:W-:Y:S01]  /*5fc0*/  SHF.R.S32.HI R51, RZ, 0x18, R56 ;  /* 0x00000018ff337819 */ /* 0x000fe20000011438 */
[----:B------:R-:W-:Y:S02]  /*5fd0*/  IMAD R7, R47, R7, RZ ;  /* 0x000000072f077224 */ /* 0x000fe400078e02ff */
[-C--:B------:R-:W-:Y:S01]  /*5fe0*/  IMAD R3, R49, R50.reuse, R3 ;  /* 0x0000003231037224 */ /* 0x080fe200078e0203 */
[----:B------:R-:W-:Y:S01]  /*5ff0*/  PRMT R49, R57, 0x8880, RZ ;  /* 0x0000888039317816 */ /* 0x000fe200000000ff */
[----:B------:R-:W-:Y:S01]  /*6000*/  IMAD R7, R51, R50, R7 ;  /* 0x0000003233077224 */ /* 0x000fe200078e0207 */
[----:B------:R-:W-:Y:S01]  /*6010*/  SHF.R.S32.HI R51, RZ, 0x18, R52 ;  /* 0x00000018ff337819 */ /* 0x000fe20000011434 */
[----:B------:R-:W-:Y:S02]  /*6020*/  IMAD R4, R47, R8, RZ ;  /* 0x000000082f047224 */ /* 0x000fe400078e02ff */
[----:B------:R-:W-:Y:S01]  /*6030*/  IMAD.SHL.U32 R52, R57, 0x100, RZ ;  /* 0x0000010039347824 */ /* 0x000fe200078e00ff */
[----:B------:R-:W-:Y:S01]  /*6040*/  I2IP.S8.S32.SAT R55, R7, R3, RZ ;  /* 0x0000000307377239 */ /* 0x000fe200000014ff */
[----:B------:R-:W-:Y:S02]  /*6050*/  IMAD R5, R47, R9, RZ ;  /* 0x000000092f057224 */ /* 0x000fe400078e02ff */
[----:B------:R-:W-:Y:S01]  /*6060*/  IMAD R4, R49, R50, R4 ;  /* 0x0000003231047224 */ /* 0x000fe200078e0204 */
[----:B------:R-:W-:Y:S01]  /*6070*/  SHF.R.S32.HI R49, RZ, 0x18, R52 ;  /* 0x00000018ff317819 */ /* 0x000fe20000011434 */
[----:B------:R-:W-:Y:S01]  /*6080*/  IMAD R6, R47, R10, RZ ;  /* 0x0000000a2f067224 */ /* 0x000fe200078e02ff */
[----:B------:R-:W-:Y:S01]  /*6090*/  I2IP.S8.S32.SAT R68, R2, R0, R55 ;  /* 0x0000000002447239 */ /* 0x000fe20000001437 */
[-C--:B------:R-:W-:Y:S01]  /*60a0*/  IMAD R5, R51, R50.reuse, R5 ;  /* 0x0000003233057224 */ /* 0x080fe200078e0205 */
[----:B------:R-:W-:Y:S01]  /*60b0*/  SHF.L.U32 R52, R58, 0x10, RZ ;  /* 0x000000103a347819 */ /* 0x000fe200000006ff */
[----:B------:R-:W-:Y:S01]  /*60c0*/  IMAD R11, R47, R11, RZ ;  /* 0x0000000b2f0b7224 */ /* 0x000fe200078e02ff */
[----:B------:R-:W-:Y:S01]  /*60d0*/  SHF.R.S32.HI R51, RZ, 0x18, R57 ;  /* 0x00000018ff337819 */ /* 0x000fe20000011439 */
[----:B------:R-:W-:Y:S01]  /*60e0*/  IMAD R6, R49, R50, R6 ;  /* 0x0000003231067224 */ /* 0x000fe200078e0206 */
[----:B------:R-:W-:Y:S01]  /*60f0*/  SHF.R.S32.HI R52, RZ, 0x18, R52 ;  /* 0x00000018ff347819 */ /* 0x000fe20000011434 */
[C---:B------:R-:W-:Y:S02]  /*6100*/  IMAD R8, R47.reuse, R12, RZ ;  /* 0x0000000c2f087224 */ /* 0x040fe400078e02ff */
[----:B------:R-:W-:Y:S02]  /*6110*/  IMAD.MOV.U32 R49, RZ, RZ, R54 ;  /* 0x000000ffff317224 */ /* 0x000fe400078e0036 */
[----:B------:R-:W-:Y:S02]  /*6120*/  IMAD R9, R47, R13, RZ ;  /* 0x0000000d2f097224 */ /* 0x000fe400078e02ff */
[----:B------:R-:W-:Y:S01]  /*6130*/  IMAD R11, R51, R50, R11 ;  /* 0x00000032330b7224 */ /* 0x000fe200078e020b */
[----:B------:R-:W-:Y:S01]  /*6140*/  SHF.R.S32.HI R51, RZ, 0x18, R58 ;  /* 0x00000018ff337819 */ /* 0x000fe2000001143a */
[----:B------:R-:W-:Y:S02]  /*6150*/  IMAD R10, R47, R14, RZ ;  /* 0x0000000e2f0a7224 */ /* 0x000fe400078e02ff */
[----:B------:R-:W-:Y:S01]  /*6160*/  IMAD R8, R49, R50, R8 ;  /* 0x0000003231087224 */ /* 0x000fe200078e0208 */
[----:B------:R-:W-:Y:S01]  /*6170*/  I2IP.S8.S32.SAT R69, R11, R6, RZ ;  /* 0x000000060b457239 */ /* 0x000fe200000014ff */
[----:B------:R-:W-:Y:S01]  /*6180*/  IMAD R15, R47, R15, RZ ;  /* 0x0000000f2f0f7224 */ /* 0x000fe200078e02ff */
[----:B------:R-:W-:Y:S01]  /*6190*/  PRMT R49, R59, 0x8880, RZ ;  /* 0x000088803b317816 */ /* 0x000fe200000000ff */
[----:B------:R-:W-:Y:S01]  /*61a0*/  IMAD R9, R52, R50, R9 ;  /* 0x0000003234097224 */ /* 0x000fe200078e0209 */
[----:B------:R-:W-:Y:S01]  /*61b0*/  I2IP.S8.S32.SAT R69, R5, R4, R69 ;  /* 0x0000000405457239 */ /* 0x000fe20000001445 */
[-C--:B------:R-:W-:Y:S01]  /*61c0*/  IMAD R10, R53, R50.reuse, R10 ;  /* 0x00000032350a7224 */ /* 0x080fe200078e020a */
[----:B------:R-:W-:Y:S01]  /*61d0*/  SHF.L.U32 R53, R59, 0x8, RZ ;  /* 0x000000083b357819 */ /* 0x000fe200000006ff */
[----:B------:R-:W-:Y:S01]  /*61e0*/  IMAD R15, R51, R50, R15 ;  /* 0x00000032330f7224 */ /* 0x000fe200078e020f */
[----:B------:R-:W-:Y:S01]  /*61f0*/  SHF.L.U32 R51, R59, 0x10, RZ ;  /* 0x000000103b337819 */ /* 0x000fe200000006ff */
[C---:B------:R-:W-:Y:S01]  /*6200*/  IMAD R12, R47.reuse, R16, RZ ;  /* 0x000000102f0c7224 */ /* 0x040fe200078e02ff */
[----:B------:R-:W-:Y:S01]  /*6210*/  SHF.R.S32.HI R53, RZ, 0x18, R53 ;  /* 0x00000018ff357819 */ /* 0x000fe20000011435 */
[C---:B------:R-:W-:Y:S01]  /*6220*/  IMAD R13, R47.reuse, R17, RZ ;  /* 0x000000112f0d7224 */ /* 0x040fe200078e02ff */
[----:B------:R-:W-:Y:S01]  /*6230*/  SHF.R.S32.HI R51, RZ, 0x18, R51 ;  /* 0x00000018ff337819 */ /* 0x000fe20000011433 */
[----:B------:R-:W-:Y:S01]  /*6240*/  IMAD R14, R47, R18, RZ ;  /* 0x000000122f0e7224 */ /* 0x000fe200078e02ff */
[----:B------:R-:W-:Y:S01]  /*6250*/  I2IP.S8.S32.SAT R70, R15, R10, RZ ;  /* 0x0000000a0f467239 */ /* 0x000fe200000014ff */
[----:B------:R-:W-:Y:S01]  /*6260*/  IMAD R12, R49, R50, R12 ;  /* 0x00000032310c7224 */ /* 0x000fe200078e020c */
[----:B------:R-:W-:Y:S01]  /*6270*/  SHF.R.S32.HI R49, RZ, 0x18, R59 ;  /* 0x00000018ff317819 */ /* 0x000fe2000001143b */
[----:B------:R-:W-:Y:S01]  /*6280*/  IMAD R19, R47, R19, RZ ;  /* 0x000000132f137224 */ /* 0x000fe200078e02ff */
[----:B------:R-:W-:Y:S01]  /*6290*/  I2IP.S8.S32.SAT R70, R9, R8, R70 ;  /* 0x0000000809467239 */ /* 0x000fe20000001446 */
[-C--:B------:R-:W-:Y:S01]  /*62a0*/  IMAD R13, R51, R50.reuse, R13 ;  /* 0x00000032330d7224 */ /* 0x080fe200078e020d */
[C---:B------:R-:W-:Y:S01]  /*62b0*/  PRMT R51, R60.reuse, 0x8880, RZ ;  /* 0x000088803c337816 */ /* 0x040fe200000000ff */
[-C--:B------:R-:W-:Y:S01]  /*62c0*/  IMAD R14, R53, R50.reuse, R14 ;  /* 0x00000032350e7224 */ /* 0x080fe200078e020e */
[----:B------:R-:W-:Y:S01]  /*62d0*/  PRMT R53, R61, 0x8880, RZ ;  /* 0x000088803d357816 */ /* 0x000fe200000000ff */
[----:B------:R-:W-:Y:S01]  /*62e0*/  IMAD R19, R49, R50, R19 ;  /* 0x0000003231137224 */ /* 0x000fe200078e0213 */
[----:B------:R-:W-:Y:S01]  /*62f0*/  MOV R49, R51 ;  /* 0x0000003300317202 */ /* 0x000fe20000000f00 */
[----:B------:R-:W-:Y:S02]  /*6300*/  IMAD R16, R47, R20, RZ ;  /* 0x000000142f107224 */ /* 0x000fe400078e02ff */
[C---:B------:R-:W-:Y:S01]  /*6310*/  IMAD.U32 R52, R60.reuse, 0x10000, RZ ;  /* 0x000100003c347824 */ /* 0x040fe200078e00ff */
[----:B------:R-:W-:Y:S01]  /*6320*/  I2IP.S8.S32.SAT R71, R19, R14, RZ ;  /* 0x0000000e13477239 */ /* 0x000fe200000014ff */
[----:B------:R-:W-:Y:S01]  /*6330*/  IMAD R16, R49, R50, R16 ;  /* 0x0000003231107224 */ /* 0x000fe200078e0210 */
[----:B------:R-:W-:Y:S01]  /*6340*/  SHF.L.U32 R49, R60, 0x8, RZ ;  /* 0x000000083c317819 */ /* 0x000fe200000006ff */
[C---:B------:R-:W-:Y:S01]  /*6350*/  IMAD R17, R47.reuse, R21, RZ ;  /* 0x000000152f117224 */ /* 0x040fe200078e02ff */
[----:B------:R-:W-:Y:S01]  /*6360*/  SHF.R.S32.HI R51, RZ, 0x18, R52 ;  /* 0x00000018ff337819 */ /* 0x000fe20000011434 */
[C---:B------:R-:W-:Y:S01]  /*6370*/  IMAD R18, R47.reuse, R22, RZ ;  /* 0x000000162f127224 */ /* 0x040fe200078e02ff */
[----:B------:R-:W-:Y:S01]  /*6380*/  SHF.R.S32.HI R49, RZ, 0x18, R49 ;  /* 0x00000018ff317819 */ /* 0x000fe20000011431 */
[----:B------:R-:W-:Y:S01]  /*6390*/  IMAD R23, R47, R23, RZ ;  /* 0x000000172f177224 */ /* 0x000fe200078e02ff */
[----:B------:R-:W-:Y:S01]  /*63a0*/  I2IP.S8.S32.SAT R71, R13, R12, R71 ;  /* 0x0000000c0d477239 */ /* 0x000fe20000001447 */
[----:B------:R-:W-:Y:S01]  /*63b0*/  IMAD R17, R51, R50, R17 ;  /* 0x0000003233117224 */ /* 0x000fe200078e0211 */
[C---:B------:R-:W-:Y:S01]  /*63c0*/  SHF.L.U32 R52, R61.reuse, 0x10, RZ ;  /* 0x000000103d347819 */ /* 0x040fe200000006ff */
[----:B------:R-:W-:Y:S01]  /*63d0*/  IMAD.SHL.U32 R54, R61, 0x100, RZ ;  /* 0x000001003d367824 */ /* 0x000fe200078e00ff */
[----:B------:R-:W-:Y:S01]  /*63e0*/  SHF.R.S32.HI R51, RZ, 0x18, R60 ;  /* 0x00000018ff337819 */ /* 0x000fe2000001143c */
[----:B------:R-:W-:Y:S01]  /*63f0*/  IMAD R20, R47, R24, RZ ;  /* 0x000000182f147224 */ /* 0x000fe200078e02ff */
[----:B------:R1:W-:Y:S01]  /*6400*/  STS.128 [R95+UR49+0x4200], R68 ;  /* 0x004200445f007988 */ /* 0x0003e20008000c31 */
[-C--:B------:R-:W-:Y:S01]  /*6410*/  IMAD R18, R49, R50.reuse, R18 ;  /* 0x0000003231127224 */ /* 0x080fe200078e0212 */
[----:B------:R-:W-:Y:S01]  /*6420*/  SHF.R.S32.HI R52, RZ, 0x18, R52 ;  /* 0x00000018ff347819 */ /* 0x000fe20000011434 */
[----:B------:R-:W-:Y:S01]  /*6430*/  IMAD R21, R47, R25, RZ ;  /* 0x000000192f157224 */ /* 0x000fe200078e02ff */
[----:B------:R-:W-:Y:S01]  /*6440*/  SHF.R.S32.HI R49, RZ, 0x18, R54 ;  /* 0x00000018ff317819 */ /* 0x000fe20000011436 */
[----:B------:R-:W-:Y:S01]  /*6450*/  IMAD R23, R51, R50, R23 ;  /* 0x0000003233177224 */ /* 0x000fe200078e0217 */
[----:B------:R-:W-:Y:S01]  /*6460*/  SHF.R.S32.HI R51, RZ, 0x18, R61 ;  /* 0x00000018ff337819 */ /* 0x000fe2000001143d */
[----:B------:R-:W-:Y:S01]  /*6470*/  IMAD R22, R47, R26, RZ ;  /* 0x0000001a2f167224 */ /* 0x000fe200078e02ff */
[----:B------:R-:W-:Y:S01]  /*6480*/  SHF.R.S32.HI R54, RZ, 0x18, R63 ;  /* 0x00000018ff367819 */ /* 0x000fe2000001143f */
[----:B------:R-:W-:Y:S01]  /*6490*/  IMAD R20, R53, R50, R20 ;  /* 0x0000003235147224 */ /* 0x000fe200078e0214 */
[----:B------:R-:W-:Y:S01]  /*64a0*/  I2IP.S8.S32.SAT R76, R23, R18, RZ ;  /* 0x00000012174c7239 */ /* 0x000fe200000014ff */
[----:B------:R-:W-:Y:S01]  /*64b0*/  IMAD R27, R47, R27, RZ ;  /* 0x0000001b2f1b7224 */ /* 0x000fe200078e02ff */
[----:B------:R-:W-:Y:S01]  /*64c0*/  SHF.L.U32 R53, R62, 0x8, RZ ;  /* 0x000000083e357819 */ /* 0x000fe200000006ff */
[-C--:B------:R-:W-:Y:S01]  /*64d0*/  IMAD R21, R52, R50.reuse, R21 ;  /* 0x0000003234157224 */ /* 0x080fe200078e0215 */
[C---:B------:R-:W-:Y:S01]  /*64e0*/  SHF.L.U32 R52, R62.reuse, 0x10, RZ ;  /* 0x000000103e347819 */ /* 0x040fe200000006ff */
[----:B------:R-:W-:Y:S01]  /*64f0*/  IMAD R22, R49, R50, R22 ;  /* 0x0000003231167224 */ /* 0x000fe200078e0216 */
[----:B------:R-:W-:Y:S01]  /*6500*/  PRMT R49, R62, 0x8880, RZ ;  /* 0x000088803e317816 */ /* 0x000fe200000000ff */
[----:B------:R-:W-:Y:S01]  /*6510*/  IMAD R24, R47, R28, RZ ;  /* 0x0000001c2f187224 */ /* 0x000fe200078e02ff */
[----:B------:R-:W-:Y:S01]  /*6520*/  I2IP.S8.S32.SAT R76, R17, R16, R76 ;  /* 0x00000010114c7239 */ /* 0x000fe2000000144c */
[----:B------:R-:W-:Y:S01]  /*6530*/  IMAD R27, R51, R50, R27 ;  /* 0x00000032331b7224 */ /* 0x000fe200078e021b */
[----:B------:R-:W-:Y:S01]  /*6540*/  SHF.R.S32.HI R51, RZ, 0x18, R52 ;  /* 0x00000018ff337819 */ /* 0x000fe20000011434 */
[C---:B------:R-:W-:Y:S01]  /*6550*/  IMAD R25, R47.reuse, R29, RZ ;  /* 0x0000001d2f197224 */ /* 0x040fe200078e02ff */
[----:B------:R-:W-:Y:S01]  /*6560*/  SHF.R.S32.HI R53, RZ, 0x18, R53 ;  /* 0x00000018ff357819 */ /* 0x000fe20000011435 */
[----:B------:R-:W-:Y:S01]  /*6570*/  IMAD R26, R47, R30, RZ ;  /* 0x0000001e2f1a7224 */ /* 0x000fe200078e02ff */
[----:B------:R-:W-:Y:S01]  /*6580*/  I2IP.S8.S32.SAT R77, R27, R22, RZ ;  /* 0x000000161b4d7239 */ /* 0x000fe200000014ff */
[-C--:B------:R-:W-:Y:S01]  /*6590*/  IMAD R24, R49, R50.reuse, R24 ;  /* 0x0000003231187224 */ /* 0x080fe200078e0218 */
[----:B------:R-:W-:Y:S01]  /*65a0*/  SHF.L.U32 R52, R63, 0x10, RZ ;  /* 0x000000103f347819 */ /* 0x000fe200000006ff */
[----:B------:R-:W-:Y:S01]  /*65b0*/  IMAD R25, R51, R50, R25 ;  /* 0x0000003233197224 */ /* 0x000fe200078e0219 */
[----:B------:R-:W-:Y:S01]  /*65c0*/  I2IP.S8.S32.SAT R77, R21, R20, R77 ;  /* 0x00000014154d7239 */ /* 0x000fe2000000144d */
[----:B------:R-:W-:Y:S01]  /*65d0*/  IMAD R26, R53, R50, R26 ;  /* 0x00000032351a7224 */ /* 0x000fe200078e021a */
[----:B------:R-:W-:Y:S01]  /*65e0*/  SHF.R.S32.HI R49, RZ, 0x18, R62 ;  /* 0x00000018ff317819 */ /* 0x000fe2000001143e */
[----:B------:R-:W-:Y:S01]  /*65f0*/  IMAD R31, R47, R31, RZ ;  /* 0x0000001f2f1f7224 */ /* 0x000fe200078e02ff */
[C---:B------:R-:W-:Y:S01]  /*6600*/  PRMT R51, R63.reuse, 0x8880, RZ ;  /* 0x000088803f337816 */ /* 0x040fe200000000ff */
[----:B------:R-:W-:Y:S01]  /*6610*/  IMAD.SHL.U32 R53, R63, 0x100, RZ ;  /* 0x000001003f357824 */ /* 0x000fe200078e00ff */
[----:B------:R-:W-:Y:S01]  /*6620*/  SHF.R.S32.HI R52, RZ, 0x18, R52 ;  /* 0x00000018ff347819 */ /* 0x000fe20000011434 */
[C---:B------:R-:W-:Y:S02]  /*6630*/  IMAD R28, R47.reuse, R32, RZ ;  /* 0x000000202f1c7224 */ /* 0x040fe400078e02ff */
[----:B------:R-:W-:Y:S01]  /*6640*/  IMAD R29, R47, R33, RZ ;  /* 0x000000212f1d7224 */ /* 0x000fe200078e02ff */
[----:B------:R-:W-:Y:S01]  /*6650*/  SHF.R.S32.HI R53, RZ, 0x18, R53 ;  /* 0x00000018ff357819 */ /* 0x000fe20000011435 */
[-C--:B------:R-:W-:Y:S02]  /*6660*/  IMAD R31, R49, R50.reuse, R31 ;  /* 0x00000032311f7224 */ /* 0x080fe400078e021f */
[----:B------:R-:W-:Y:S02]  /*6670*/  IMAD R28, R51, R50, R28 ;  /* 0x00000032331c7224 */ /* 0x000fe400078e021c */
[----:B------:R-:W-:Y:S01]  /*6680*/  IMAD R30, R47, R34, RZ ;  /* 0x000000222f1e7224 */ /* 0x000fe200078e02ff */
[----:B------:R-:W-:Y:S01]  /*6690*/  I2IP.S8.S32.SAT R55, R31, R26, RZ ;  /* 0x0000001a1f377239 */ /* 0x000fe200000014ff */
[----:B------:R-:W-:Y:S02]  /*66a0*/  IMAD R29, R52, R50, R29 ;  /* 0x00000032341d7224 */ /* 0x000fe400078e021d */
[----:B------:R-:W-:Y:S01]  /*66b0*/  IMAD R35, R47, R35, RZ ;  /* 0x000000232f237224 */ /* 0x000fe200078e02ff */
[----:B------:R-:W-:Y:S01]  /*66c0*/  I2IP.S8.S32.SAT R78, R25, R24, R55 ;  /* 0x00000018194e7239 */ /* 0x000fe20000001437 */
[-C--:B------:R-:W-:Y:S01]  /*66d0*/  IMAD R30, R53, R50.reuse, R30 ;  /* 0x00000032351e7224 */ /* 0x080fe200078e021e */
[----:B------:R-:W-:Y:S01]  /*66e0*/  LEA R55, R100, UR49, 0x3 ;  /* 0x0000003164377c11 */ /* 0x000fe2000f8e18ff */
[----:B------:R-:W-:Y:S05]  /*66f0*/  IMAD R35, R54, R50, R35 ;  /* 0x0000003236237224 */ /* 0x000fea00078e0223 */
[----:B------:R-:W-:Y:S04]  /*6700*/  I2IP.S8.S32.SAT R73, R35, R30, RZ ;  /* 0x0000001e23497239 */ /* 0x000fe800000014ff */
[----:B------:R-:W-:Y:S05]  /*6710*/  I2IP.S8.S32.SAT R79, R29, R28, R73 ;  /* 0x0000001c1d4f7239 */ /* 0x000fea0000001449 */
[----:B------:R1:W-:Y:S01]  /*6720*/  STS.128 [R109+0x4210], R76 ;  /* 0x0042104c6d007388 */ /* 0x0003e20000000c00 */
[----:B------:R-:W-:Y:S01]  /*6730*/  @!PT LDS RZ, [RZ] ;  /* 0x00000000fffff984 */ /* 0x000fe20000000800 */
[----:B------:R-:W-:Y:S01]  /*6740*/  @!PT LDS RZ, [RZ] ;  /* 0x00000000fffff984 */ /* 0x000fe20000000800 */
[----:B------:R-:W-:Y:S01]  /*6750*/  @!PT LDS RZ, [RZ] ;  /* 0x00000000fffff984 */ /* 0x000fe20000000800 */
[----:B------:R-:W-:Y:S01]  /*6760*/  @!PT LDS RZ, [RZ] ;  /* 0x00000000fffff984 */ /* 0x000fe20000000800 */
[----:B------:R2:W-:Y:S07]  /*6770*/  MEMBAR.ALL.CTA ;  /* 0x0000000000007992 */ /* 0x0005ee0000008000 */
[----:B--2---:R-:W2:Y:S02]  /*6780*/  FENCE.VIEW.ASYNC.S ;  /* 0x00000000000073c6 */ /* 0x004ea40000000000 */
[----:B--2---:R-:W-:Y:S06]  /*6790*/  BAR.SYNC.DEFER_BLOCKING 0x1, 0x80 ;  /* 0x0042000000007b1d */ /* 0x004fec0000010000 */
[----:B------:R-:W-:Y:S05]  /*67a0*/  @P0 BRA `(.L_x_100) ;  /* 0x0000000000280947 */ /* 0x000fea0003800000 */
[----:B------:R-:W-:Y:S02]  /*67b0*/  UIADD3 UR4, UPT, UPT, UR49, 0x4200, URZ ;  /* 0x0000420031047890 */ /* 0x000fe4000fffe0ff */
[----:B------:R-:W-:Y:S01]  /*67c0*/  UIADD3 UR6, UP0, UPT, UR52, 0x680, URZ ;  /* 0x0000068034067890 */ /* 0x000fe2000ff1e0ff */
[----:B------:R-:W-:Y:S03]  /*67d0*/  UMOV UR43, UR36 ;  /* 0x00000024002b7c82 */ /* 0x000fe60008000000 */
[----:B------:R-:W-:Y:S01]  /*67e0*/  MOV R104, UR4 ;  /* 0x0000000400687c02 */ /* 0x000fe20008000f00 */
[----:B------:R-:W-:Y:S03]  /*67f0*/  UIADD3.X UR7, UPT, UPT, URZ, UR53, URZ, UP0, !UPT ;  /* 0x00000035ff077290 */ /* 0x000fe600087fe4ff */
[----:B------:R-:W-:Y:S11]  /*6800*/  R2UR UR40, R104 ;  /* 0x00000000682872ca */ /* 0x000ff600000e0000 */
[----:B------:R-:W-:Y:S02]  /*6810*/  @!UPT UIADD3 URZ, UPT, UPT, URZ, URZ, URZ ;  /* 0x000000fffffff290 */ /* 0x000fe4000fffe0ff */
[----:B------:R2:W-:Y:S01]  /*6820*/  UTMASTG.3D [UR40], [UR6] ;  /* 0x00000028060073b5 */ /* 0x0005e20008010000 */
[----:B------:R0:W-:Y:S01]  /*6830*/  UTMACMDFLUSH ;  /* 0x00000000000079b7 */ /* 0x0001e20000000000 */
[----:B--2---:R-:W-:Y:S04]  /*6840*/  DEPBAR.LE SB0, 0x1 ;  /* 0x000080400000791a */ /* 0x004fe80000000000 */
.L_x_100:
[----:B------:R-:W-:Y:S05]  /*6850*/  BSYNC.RECONVERGENT B0 ;  /* 0x0000000000007941 */ /* 0x000fea0003800200 */
.L_x_99:
[----:B------:R-:W-:Y:S06]  /*6860*/  BAR.SYNC.DEFER_BLOCKING 0x1, 0x80 ;  /* 0x0042000000007b1d */ /* 0x000fec0000010000 */
[----:B------:R-:W2:Y:S01]  /*6870*/  @P6 SYNCS.PHASECHK.TRANS64.TRYWAIT P0, [R55+URZ+0x50], R74 ;  /* 0x0000504a370065a7 */ /* 0x000ea200080011ff */
[----:B------:R-:W-:Y:S01]  /*6880*/  BSSY B1, `(.L_x_101) ;  /* 0x000001f000017945 */ /* 0x000fe20003800000 */
[----:B--2---:R-:W-:Y:S03]  /*6890*/  @P6 SEL R64, RZ, 0x1, !P0 ;  /* 0x00000001ff406807 */ /* 0x004fe60004000000 */
[----:B------:R-:W-:Y:S05]  /*68a0*/  @!P6 BRA `(.L_x_102) ;  /* 0x000000000070e947 */ /* 0x000fea0003800000 */
[----:B------:R-:W-:Y:S01]  /*68b0*/  ISETP.NE.AND P1, PT, R65, RZ, PT ;  /* 0x000000ff4100720c */ /* 0x000fe20003f25270 */
[----:B------:R-:W-:Y:S01]  /*68c0*/  BSSY B0, `(.L_x_103) ;  /* 0x0000008000007945 */ /* 0x000fe20003800000 */
[----:B------:R-:W-:Y:S11]  /*68d0*/  ISETP.NE.AND P0, PT, R64, RZ, PT ;  /* 0x000000ff4000720c */ /* 0x000ff60003f05270 */
[----:B------:R-:W-:Y:S04]  /*68e0*/  @P1 IMAD R3, R100, 0x1000, R67 ;  /* 0x0000100064031824 */ /* 0x000fe800078e0243 */
[----:B------:R-:W-:Y:S01]  /*68f0*/  @P1 IMAD.IADD R2, R66, 0x1, R3 ;  /* 0x0000000142021824 */ /* 0x000fe200078e0203 */
[----:B------:R-:W-:Y:S06]  /*6900*/  @P0 BRA `(.L_x_104) ;  /* 0x00000000000c0947 */ /* 0x000fec0003800000 */
[----:B------:R-:W-:Y:S04]  /*6910*/  SHF.L.U32 R0, R99, 0x1f, RZ ;  /* 0x0000001f63007819 */ /* 0x000fe800000006ff */
[----:B------:R-:W2:Y:S02]  /*6920*/  SYNCS.PHASECHK.TRANS64.TRYWAIT P0, [R55+URZ+0x50], R0 ;  /* 0x00005000370075a7 */ /* 0x000ea400080011ff */
[----:B--2---:R-:W-:Y:S05]  /*6930*/  @!P0 BRA `(.L_x_105) ;  /* 0x0000003000ec8947 */ /* 0x004fea0003800000 */
.L_x_104:
[----:B------:R-:W-:Y:S05]  /*6940*/  BSYNC B0 ;  /* 0x0000000000007941 */ /* 0x000fea0003800000 */
.L_x_103:
[----:B------:R-:W-:Y:S01]  /*6950*/  ISETP.NE.AND P0, PT, R65, RZ, PT ;  /* 0x000000ff4100720c */ /* 0x000fe20003f05270 */
[----:B--2---:R-:W-:Y:S02]  /*6960*/  VIADD R55, R55, 0x70 ;  /* 0x0000007037377836 */ /* 0x004fe40000000000 */
[----:B------:R-:W-:Y:S02]  /*6970*/  IMAD.U32 R0, RZ, RZ, UR37 ;  /* 0x00000025ff007e24 */ /* 0x000fe4000f8e00ff */
[----:B------:R-:W-:Y:S03]  /*6980*/  VIADD R100, R100, 0x1 ;  /* 0x0000000164647836 */ /* 0x000fe60000000000 */
[----:B------:R-:W-:Y:S05]  /*6990*/  PRMT R0, R0, 0x654, R55 ;  /* 0x0000065400007816 */ /* 0x000fea0000000037 */
[----:B------:R2:W3:Y:S04]  /*69a0*/  @P0 LDS.128 R56, [R3+0x200] ;  /* 0x0002000003380984 */ /* 0x0004e80000000c00 */
[----:B------:R2:W4:Y:S01]  /*69b0*/  @P0 LDS.128 R60, [R2+0x210] ;  /* 0x00021000023c0984 */ /* 0x0005220000000c00 */
        /* <DEDUP_REMOVED lines=10> */
[----:B--23--:R-:W-:Y:S02]  /*6a60*/  LOP3.LUT R99, R99, R0, RZ, 0x3c, !PT ;  /* 0x0000000063637212 */ /* 0x00cfe400078e3cff */
.L_x_102:
[----:B------:R-:W-:Y:S05]  /*6a70*/  BSYNC B1 ;  /* 0x0000000000017941 */ /* 0x000fea0003800000 */
.L_x_101:
[----:B------:R-:W-:Y:S05]  /*6a80*/  VIADD R3, R48, 0x40 ;  /* 0x0000004030037836 */ /* 0x000fea0000000000 */
[----:B------:R-:W-:Y:S04]  /*6a90*/  SHF.R.U32.HI R3, RZ, 0x15, R3 ;  /* 0x00000015ff037819 */ /* 0x000fe80000011603 */
[----:B------:R-:W-:Y:S11]  /*6aa0*/  LOP3.LUT P0, RZ, R3, 0x3, R96, 0x48, !PT ;  /* 0x0000000303ff7812 */ /* 0x000ff60007804860 */
[----:B------:R-:W-:Y:S02]  /*6ab0*/  @!UPT UIADD3 URZ, UPT, UPT, URZ, URZ, URZ ;  /* 0x000000fffffff290 */ /* 0x000fe4000fffe0ff */
[----:B------:R-:W-:Y:S05]  /*6ac0*/  @!P0 BRA `(.L_x_106) ;  /* 0x0000000000408947 */ /* 0x000fea0003800000 */
[----:B------:R-:W2:Y:S01]  /*6ad0*/  LDCU.64 UR8, c[0x4][0x78] ;  /* 0x01000f00ff0877ac */ /* 0x000ea20008000a00 */
[----:B------:R-:W-:Y:S01]  /*6ae0*/  MOV R3, 0x0 ;  /* 0x0000000000037802 */ /* 0x000fe20000000f00 */
[----:B------:R-:W-:Y:S02]  /*6af0*/  HFMA2 R12, -RZ, RZ, 0, 5.9604644775390625e-08 ;  /* 0x00000001ff0c7431 */ /* 0x000fe400000001ff */
[----:B------:R-:W-:Y:S02]  /*6b00*/  IMAD.MOV.U32 R8, RZ, RZ, 0x192 ;  /* 0x00000192ff087424 */ /* 0x000fe400078e00ff */
[----:B------:R-:W-:Y:S01]  /*6b10*/  IMAD.MOV.U32 R13, RZ, RZ, RZ ;  /* 0x000000ffff0d7224 */ /* 0x000fe200078e00ff */
[----:B------:R-:W3:Y:S01]  /*6b20*/  LDCU.64 UR6, c[0x4][0x80] ;  /* 0x01001000ff0677ac */ /* 0x000ee20008000a00 */
[----:B------:R-:W1:Y:S01]  /*6b30*/  LDC.64 R2, c[0x4][R3] ;  /* 0x0100000003027b82 */ /* 0x000e620000000a00 */
[----:B------:R-:W5:Y:S01]  /*6b40*/  LDCU.64 UR4, c[0x4][0x18] ;  /* 0x01000300ff0477ac */ /* 0x000f620008000a00 */
[----:B--2---:R-:W-:Y:S01]  /*6b50*/  MOV R5, UR9 ;  /* 0x0000000900057c02 */ /* 0x004fe20008000f00 */
[----:B------:R-:W-:Y:S01]  /*6b60*/  IMAD.U32 R4, RZ, RZ, UR8 ;  /* 0x00000008ff047e24 */ /* 0x000fe2000f8e00ff */
[----:B---3--:R-:W-:Y:S01]  /*6b70*/  MOV R7, UR7 ;  /* 0x0000000700077c02 */ /* 0x008fe20008000f00 */
[----:B------:R-:W-:Y:S01]  /*6b80*/  IMAD.U32 R6, RZ, RZ, UR6 ;  /* 0x00000006ff067e24 */ /* 0x000fe2000f8e00ff */
[----:B-----5:R-:W-:Y:S01]  /*6b90*/  MOV R11, UR5 ;  /* 0x00000005000b7c02 */ /* 0x020fe20008000f00 */
[----:B------:R-:W-:Y:S02]  /*6ba0*/  IMAD.U32 R10, RZ, RZ, UR4 ;  /* 0x00000004ff0a7e24 */ /* 0x000fe4000f8e00ff */
[----:B------:R-:W-:Y:S07]  /*6bb0*/  LEPC R20, `(.L_x_106) ;  /* 0x000000001014794e */ /* 0x000fee0000000000 */
[----:B-1--4-:R-:W-:Y:S05]  /*6bc0*/  CALL.ABS.NOINC R2 ;  /* 0x0000000002007343 */ /* 0x012fea0003c00000 */
.L_x_106:
[----:B------:R-:W-:Y:S01]  /*6bd0*/  SHF.L.U32 R51, R56, 0x10, RZ ;  /* 0x0000001038337819 */ /* 0x000fe200000006ff */
[----:B------:R-:W-:Y:S05]  /*6be0*/  WARPSYNC.ALL ;  /* 0x0000000000007948 */ /* 0x000fea0003800000 */
[----:B------:R-:W-:Y:S01]  /*6bf0*/  R2UR UR4, R48 ;  /* 0x00000000300472ca */ /* 0x000fe200000e0000 */
[----:B------:R-:W-:Y:S01]  /*6c00*/  BSSY.RECONVERGENT B0, `(.L_x_107) ;  /* 0x0000099000007945 */ /* 0x000fe20003800200 */
[C---:B------:R-:W-:Y:S02]  /*6c10*/  PRMT R49, R56.reuse, 0x8880, RZ ;  /* 0x0000888038317816 */ /* 0x040fe400000000ff */
[----:B------:R-:W-:Y:S02]  /*6c20*/  SHF.R.S32.HI R51, RZ, 0x18, R51 ;  /* 0x00000018ff337819 */ /* 0x000fe40000011433 */
[----:B------:R-:W-:Y:S02]  /*6c30*/  SHF.L.U32 R52, R56, 0x8, RZ ;  /* 0x0000000838347819 */ /* 0x000fe400000006ff */
[----:B------:R-:W-:Y:S02]  /*6c40*/  SHF.L.U32 R53, R57, 0x8, RZ ;  /* 0x0000000839357819 */ /* 0x000fe400000006ff */
[----:B------:R-:W-:Y:S02]  /*6c50*/  SHF.R.S32.HI R54, RZ, 0x18, R58 ;  /* 0x00000018ff367819 */ /* 0x000fe4000001143a */
[----:B------:R-:W-:Y:S01]  /*6c60*/  SHF.R.S32.HI R53, RZ, 0x18, R53 ;  /* 0x00000018ff357819 */ /* 0x000fe20000011435 */
[----:B------:R-:W-:Y:S01]  /*6c70*/  LDTM.16dp32bit_t0_t15.x32 R4, tmem[UR4+0x40] ;  /* 0x00004004000479ee */ /* 0x000fe20008a80000 */
[----:B------:R-:W2:Y:S01]  /*6c80*/  LDTM.16dp32bit_t16_t31.x32 R4, tmem[UR4+0x60] ;  /* 0x00006004000479ee */ /* 0x000ea20008aa0000 */
[----:B----4-:R-:W-:Y:S02]  /*6c90*/  SHF.L.U32 R55, R62, 0x8, RZ ;  /* 0x000000083e377819 */ /* 0x010fe400000006ff */
[----:B------:R-:W-:Y:S02]  /*6ca0*/  ISETP.NE.AND P0, PT, R105, RZ, PT ;  /* 0x000000ff6900720c */ /* 0x000fe40003f05270 */
[----:B------:R-:W-:Y:S02]  /*6cb0*/  SHF.R.S32.HI R55, RZ, 0x18, R55 ;  /* 0x00000018ff377819 */ /* 0x000fe40000011437 */
[----:B------:R-:W-:Y:S01]  /*6cc0*/  ISETP.NE.AND P6, PT, R72, RZ, PT ;  /* 0x000000ff4800720c */ /* 0x000fe20003fc5270 */
[C---:B--2---:R-:W-:Y:S02]  /*6cd0*/  IMAD R0, R47.reuse, R4, RZ ;  /* 0x000000042f007224 */ /* 0x044fe400078e02ff */
        /* <DEDUP_REMOVED lines=12> */
[C---:B------:R-:W-:Y:S01]  /*6da0*/  IMAD R4, R47.reuse, R8, RZ ;  /* 0x000000082f047224 */ /* 0x040fe200078e02ff */
[----:B------:R-:W-:Y:S01]  /*6db0*/  SHF.L.U32 R52, R58, 0x10, RZ ;  /* 0x000000103a347819 */ /* 0x000fe200000006ff */
[----:B------:R-:W-:Y:S01]  /*6dc0*/  IMAD R5, R47, R9, RZ ;  /* 0x000000092f057224 */ /* 0x000fe200078e02ff */
[----:B-1----:R-:W-:Y:S01]  /*6dd0*/  I2IP.S8.S32.SAT R69, R7, R3, RZ ;  /* 0x0000000307457239 */ /* 0x002fe200000014ff */
[----:B------:R-:W-:Y:S01]  /*6de0*/  IMAD R6, R47, R10, RZ ;  /* 0x0000000a2f067224 */ /* 0x000fe200078e02ff */
[----:B------:R-:W-:Y:S01]  /*6df0*/  SHF.R.S32.HI R52, RZ, 0x18, R52 ;  /* 0x00000018ff347819 */ /* 0x000fe20000011434 */
[----:B------:R-:W-:Y:S01]  /*6e00*/  IMAD R4, R49, R50, R4 ;  /* 0x0000003231047224 */ /* 0x000fe200078e0204 */
[----:B------:R-:W-:Y:S01]  /*6e10*/  I2IP.S8.S32.SAT R68, R2, R0, R69 ;  /* 0x0000000002447239 */ /* 0x000fe20000001445 */
[-C--:B------:R-:W-:Y:S01]  /*6e20*/  IMAD R5, R51, R50.reuse, R5 ;  /* 0x0000003233057224 */ /* 0x080fe200078e0205 */
[----:B------:R-:W-:Y:S01]  /*6e30*/  SHF.R.S32.HI R49, RZ, 0x18, R57 ;  /* 0x00000018ff317819 */ /* 0x000fe20000011439 */
[----:B------:R-:W-:Y:S01]  /*6e40*/  IMAD R11, R47, R11, RZ ;  /* 0x0000000b2f0b7224 */ /* 0x000fe200078e02ff */
[C---:B------:R-:W-:Y:S01]  /*6e50*/  PRMT R51, R58.reuse, 0x8880, RZ ;  /* 0x000088803a337816 */ /* 0x040fe200000000ff */
[----:B------:R-:W-:Y:S01]  /*6e60*/  IMAD R6, R53, R50, R6 ;  /* 0x0000003235067224 */ /* 0x000fe200078e0206 */
[----:B------:R-:W-:Y:S01]  /*6e70*/  SHF.L.U32 R53, R58, 0x8, RZ ;  /* 0x000000083a357819 */ /* 0x000fe200000006ff */
[C---:B------:R-:W-:Y:S02]  /*6e80*/  IMAD R8, R47.reuse, R12, RZ ;  /* 0x0000000c2f087224 */ /* 0x040fe400078e02ff */
[----:B------:R-:W-:Y:S01]  /*6e90*/  IMAD R9, R47, R13, RZ ;  /* 0x0000000d2f097224 */ /* 0x000fe200078e02ff */
[----:B------:R-:W-:Y:S01]  /*6ea0*/  SHF.R.S32.HI R53, RZ, 0x18, R53 ;  /* 0x00000018ff357819 */ /* 0x000fe20000011435 */
[----:B------:R-:W-:Y:S01]  /*6eb0*/  IMAD R11, R49, R50, R11 ;  /* 0x00000032310b7224 */ /* 0x000fe200078e020b */
[----:B------:R-:W-:Y:S01]  /*6ec0*/  PRMT R49, R59, 0x8880, RZ ;  /* 0x000088803b317816 */ /* 0x000fe200000000ff */
[----:B------:R-:W-:Y:S02]  /*6ed0*/  IMAD R10, R47, R14, RZ ;  /* 0x0000000e2f0a7224 */ /* 0x000fe400078e02ff */
[----:B------:R-:W-:Y:S01]  /*6ee0*/  IMAD R8, R51, R50, R8 ;  /* 0x0000003233087224 */ /* 0x000fe200078e0208 */
[----:B------:R-:W-:Y:S01]  /*6ef0*/  I2IP.S8.S32.SAT R70, R11, R6, RZ ;  /* 0x000000060b467239 */ /* 0x000fe200000014ff */
[-C--:B------:R-:W-:Y:S01]  /*6f00*/  IMAD R9, R52, R50.reuse, R9 ;  /* 0x0000003234097224 */ /* 0x080fe200078e0209 */
[----:B------:R-:W-:Y:S01]  /*6f10*/  SHF.L.U32 R51, R59, 0x10, RZ ;  /* 0x000000103b337819 */ /* 0x000fe200000006ff */
[----:B------:R-:W-:Y:S01]  /*6f20*/  IMAD R10, R53, R50, R10 ;  /* 0x00000032350a7224 */ /* 0x000fe200078e020a */
[----:B------:R-:W-:Y:S01]  /*6f30*/  I2IP.S8.S32.SAT R69, R5, R4, R70 ;  /* 0x0000000405457239 */ /* 0x000fe20000001446 */
[----:B------:R-:W-:Y:S01]  /*6f40*/  IMAD R15, R47, R15, RZ ;  /* 0x0000000f2f0f7224 */ /* 0x000fe200078e02ff */
[----:B------:R-:W-:Y:S01]  /*6f50*/  SHF.R.S32.HI R51, RZ, 0x18, R51 ;  /* 0x00000018ff337819 */ /* 0x000fe20000011433 */
[----:B------:R-:W-:Y:S01]  /*6f60*/  IMAD.SHL.U32 R53, R59, 0x100, RZ ;  /* 0x000001003b357824 */ /* 0x000fe200078e00ff */
[----:B------:R-:W-:Y:S01]  /*6f70*/  SHF.R.S32.HI R52, RZ, 0x18, R59 ;  /* 0x00000018ff347819 */ /* 0x000fe2000001143b */
[C---:B------:R-:W-:Y:S02]  /*6f80*/  IMAD R12, R47.reuse, R16, RZ ;  /* 0x000000102f0c7224 */ /* 0x040fe400078e02ff */
[----:B------:R-:W-:Y:S01]  /*6f90*/  IMAD R13, R47, R17, RZ ;  /* 0x000000112f0d7224 */ /* 0x000fe200078e02ff */
[----:B------:R-:W-:Y:S01]  /*6fa0*/  SHF.R.S32.HI R53, RZ, 0x18, R53 ;  /* 0x00000018ff357819 */ /* 0x000fe20000011435 */
[----:B------:R-:W-:Y:S01]  /*6fb0*/  IMAD R15, R54, R50, R15 ;  /* 0x00000032360f7224 */ /* 0x000fe200078e020f */
[----:B------:R-:W-:Y:S01]  /*6fc0*/  SHF.L.U32 R54, R61, 0x10, RZ ;  /* 0x000000103d367819 */ /* 0x000fe200000006ff */
[----:B------:R-:W-:Y:S02]  /*6fd0*/  IMAD R14, R47, R18, RZ ;  /* 0x000000122f0e7224 */ /* 0x000fe400078e02ff */
[----:B------:R-:W-:Y:S01]  /*6fe0*/  IMAD R12, R49, R50, R12 ;  /* 0x00000032310c7224 */ /* 0x000fe200078e020c */
[----:B------:R-:W-:Y:S01]  /*6ff0*/  I2IP.S8.S32.SAT R71, R15, R10, RZ ;  /* 0x0000000a0f477239 */ /* 0x000fe200000014ff */
[----:B------:R-:W-:Y:S01]  /*7000*/  IMAD R19, R47, R19, RZ ;  /* 0x000000132f137224 */ /* 0x000fe200078e02ff */
[----:B------:R-:W-:Y:S01]  /*7010*/  PRMT R49, R60, 0x8880, RZ ;  /* 0x000088803c317816 */ /* 0x000fe200000000ff */
[----:B------:R-:W-:Y:S01]  /*7020*/  IMAD R13, R51, R50, R13 ;  /* 0x00000032330d7224 */ /* 0x000fe200078e020d */
[----:B------:R-:W-:Y:S01]  /*7030*/  I2IP.S8.S32.SAT R70, R9, R8, R71 ;  /* 0x0000000809467239 */ /* 0x000fe20000001447 */
[----:B------:R-:W-:Y:S01]  /*7040*/  IMAD R16, R47, R20, RZ ;  /* 0x000000142f107224 */ /* 0x000fe200078e02ff */
[----:B------:R-:W-:Y:S01]  /*7050*/  SHF.R.S32.HI R54, RZ, 0x18, R54 ;  /* 0x00000018ff367819 */ /* 0x000fe20000011436 */
[-C--:B------:R-:W-:Y:S01]  /*7060*/  IMAD R14, R53, R50.reuse, R14 ;  /* 0x00000032350e7224 */ /* 0x080fe200078e020e */
[----:B------:R-:W-:Y:S01]  /*7070*/  PRMT R53, R61, 0x8880, RZ ;  /* 0x000088803d357816 */ /* 0x000fe200000000ff */
[-C--:B------:R-:W-:Y:S01]  /*7080*/  IMAD R19, R52, R50.reuse, R19 ;  /* 0x0000003234137224 */ /* 0x080fe200078e0213 */
[----:B------:R-:W-:Y:S01]  /*7090*/  SHF.R.S32.HI R52, RZ, 0x18, R60 ;  /* 0x00000018ff347819 */ /* 0x000fe2000001143c */
[----:B------:R-:W-:Y:S01]  /*70a0*/  IMAD R16, R49, R50, R16 ;  /* 0x0000003231107224 */ /* 0x000fe200078e0210 */
[C---:B------:R-:W-:Y:S01]  /*70b0*/  SHF.L.U32 R49, R60.reuse, 0x10, RZ ;  /* 0x000000103c317819 */ /* 0x040fe200000006ff */
[C---:B------:R-:W-:Y:S01]  /*70c0*/  IMAD R17, R47.reuse, R21, RZ ;  /* 0x000000152f117224 */ /* 0x040fe200078e02ff */
[----:B------:R-:W-:Y:S01]  /*70d0*/  SHF.L.U32 R51, R60, 0x8, RZ ;  /* 0x000000083c337819 */ /* 0x000fe200000006ff */
[C---:B------:R-:W-:Y:S01]  /*70e0*/  IMAD R18, R47.reuse, R22, RZ ;  /* 0x000000162f127224 */ /* 0x040fe200078e02ff */
[----:B------:R-:W-:Y:S01]  /*70f0*/  SHF.R.S32.HI R49, RZ, 0x18, R49 ;  /* 0x00000018ff317819 */ /* 0x000fe20000011431 */
[C---:B------:R-:W-:Y:S01]  /*7100*/  IMAD R23, R47.reuse, R23, RZ ;  /* 0x000000172f177224 */ /* 0x040fe200078e02ff */
[----:B------:R-:W-:Y:S01]  /*7110*/  SHF.R.S32.HI R51, RZ, 0x18, R51 ;  /* 0x00000018ff337819 */ /* 0x000fe20000011433 */
[----:B------:R-:W-:Y:S01]  /*7120*/  IMAD R20, R47, R24, RZ ;  /* 0x000000182f147224 */ /* 0x000fe200078e02ff */
[----:B------:R-:W-:Y:S01]  /*7130*/  I2IP.S8.S32.SAT R71, R19, R14, RZ ;  /* 0x0000000e13477239 */ /* 0x000fe200000014ff */
[----:B------:R-:W-:Y:S02]  /*7140*/  IMAD R17, R49, R50, R17 ;  /* 0x0000003231117224 */ /* 0x000fe400078e0211 */
[----:B------:R-:W-:Y:S01]  /*7150*/  IMAD.SHL.U32 R49, R61, 0x100, RZ ;  /* 0x000001003d317824 */ /* 0x000fe200078e00ff */
[----:B------:R-:W-:Y:S01]  /*7160*/  I2IP.S8.S32.SAT R71, R13, R12, R71 ;  /* 0x0000000c0d477239 */ /* 0x000fe20000001447 */
[-C--:B------:R-:W-:Y:S01]  /*7170*/  IMAD R18, R51, R50.reuse, R18 ;  /* 0x0000003233127224 */ /* 0x080fe200078e0212 */
[----:B------:R-:W-:Y:S01]  /*7180*/  SHF.R.S32.HI R51, RZ, 0x18, R61 ;  /* 0x00000018ff337819 */ /* 0x000fe2000001143d */
[C---:B------:R-:W-:Y:S01]  /*7190*/  IMAD R21, R47.reuse, R25, RZ ;  /* 0x000000192f157224 */ /* 0x040fe200078e02ff */
[----:B------:R-:W-:Y:S01]  /*71a0*/  SHF.R.S32.HI R49, RZ, 0x18, R49 ;  /* 0x00000018ff317819 */ /* 0x000fe20000011431 */
[----:B------:R-:W-:Y:S01]  /*71b0*/  IMAD R23, R52, R50, R23 ;  /* 0x0000003234177224 */ /* 0x000fe200078e0217 */
[----:B------:R1:W-:Y:S01]  /*71c0*/  STS.128 [R95+UR49+0x5200], R68 ;  /* 0x005200445f007988 */ /* 0x0003e20008000c31 */
[----:B------:R-:W-:Y:S01]  /*71d0*/  IMAD R22, R47, R26, RZ ;  /* 0x0000001a2f167224 */ /* 0x000fe200078e02ff */
[C---:B------:R-:W-:Y:S01]  /*71e0*/  SHF.L.U32 R52, R62.reuse, 0x10, RZ ;  /* 0x000000103e347819 */ /* 0x040fe200000006ff */
        /* <DEDUP_REMOVED lines=9> */
[----:B------:R-:W-:Y:S01]  /*7280*/  SHF.R.S32.HI R49, RZ, 0x18, R62 ;  /* 0x00000018ff317819 */ /* 0x000fe2000001143e */
[----:B------:R-:W-:Y:S01]  /*7290*/  IMAD R25, R47, R29, RZ ;  /* 0x0000001d2f197224 */ /* 0x000fe200078e02ff */
[----:B------:R-:W-:Y:S01]  /*72a0*/  SHF.R.S32.HI R54, RZ, 0x18, R63 ;  /* 0x00000018ff367819 */ /* 0x000fe2000001143f */
[-C--:B------:R-:W-:Y:S01]  /*72b0*/  IMAD R27, R51, R50.reuse, R27 ;  /* 0x00000032331b7224 */ /* 0x080fe200078e021b */
[----:B------:R-:W-:Y:S01]  /*72c0*/  PRMT R51, R63, 0x8880, RZ ;  /* 0x000088803f337816 */ /* 0x000fe200000000ff */
[----:B------:R-:W-:Y:S01]  /*72d0*/  IMAD R24, R53, R50, R24 ;  /* 0x0000003235187224 */ /* 0x000fe200078e0218 */
[----:B------:R-:W-:Y:S01]  /*72e0*/  SHF.L.U32 R53, R63, 0x8, RZ ;  /* 0x000000083f357819 */ /* 0x000fe200000006ff */
[----:B------:R-:W-:Y:S01]  /*72f0*/  IMAD R26, R47, R30, RZ ;  /* 0x0000001e2f1a7224 */ /* 0x000fe200078e02ff */
[----:B------:R-:W-:Y:S01]  /*7300*/  I2IP.S8.S32.SAT R73, R27, R22, RZ ;  /* 0x000000161b497239 */ /* 0x000fe200000014ff */
[----:B------:R-:W-:Y:S01]  /*7310*/  IMAD R25, R52, R50, R25 ;  /* 0x0000003234197224 */ /* 0x000fe200078e0219 */
[----:B------:R-:W-:Y:S01]  /*7320*/  SHF.L.U32 R52, R63, 0x10, RZ ;  /* 0x000000103f347819 */ /* 0x000fe200000006ff */
[C---:B------:R-:W-:Y:S01]  /*7330*/  IMAD R31, R47.reuse, R31, RZ ;  /* 0x0000001f2f1f7224 */ /* 0x040fe200078e02ff */
[----:B------:R-:W-:Y:S01]  /*7340*/  SHF.R.S32.HI R53, RZ, 0x18, R53 ;  /* 0x00000018ff357819 */ /* 0x000fe20000011435 */
[----:B------:R-:W-:Y:S01]  /*7350*/  IMAD R28, R47, R32, RZ ;  /* 0x000000202f1c7224 */ /* 0x000fe200078e02ff */
[----:B------:R-:W-:Y:S01]  /*7360*/  SHF.R.S32.HI R52, RZ, 0x18, R52 ;  /* 0x00000018ff347819 */ /* 0x000fe20000011434 */
[----:B------:R-:W-:Y:S01]  /*7370*/  IMAD R26, R55, R50, R26 ;  /* 0x00000032371a7224 */ /* 0x000fe200078e021a */
[----:B------:R-:W-:Y:S01]  /*7380*/  I2IP.S8.S32.SAT R77, R21, R20, R73 ;  /* 0x00000014154d7239 */ /* 0x000fe20000001449 */
[----:B------:R-:W-:Y:S01]  /*7390*/  IMAD R29, R47, R33, RZ ;  /* 0x000000212f1d7224 */ /* 0x000fe200078e02ff */
[----:B------:R-:W-:Y:S01]  /*73a0*/  LEA R73, R100, UR49, 0x3 ;  /* 0x0000003164497c11 */ /* 0x000fe2000f8e18ff */
        /* <DEDUP_REMOVED lines=8> */
[----:B------:R-:W-:Y:S01]  /*7430*/  @P6 SHF.L.U32 R74, R99, 0x1f, RZ ;  /* 0x0000001f634a6819 */ /* 0x000fe200000006ff */
        /* <DEDUP_REMOVED lines=12> */
[----:B------:R-:W-:Y:S02]  /*7500*/  UIADD3 UR8, UP0, UPT, UR52, 0x680, URZ ;  /* 0x0000068034087890 */ /* 0x000fe4000ff1e0ff */
[----:B------:R-:W-:Y:S02]  /*7510*/  UIADD3 UR5, UPT, UPT, UR41, 0x40, URZ ;  /* 0x0000004029057890 */ /* 0x000fe4000fffe0ff */
[----:B------:R-:W-:Y:S02]  /*7520*/  UIADD3 UR4, UPT, UPT, UR49, 0x5200, URZ ;  /* 0x0000520031047890 */ /* 0x000fe4000fffe0ff */
[----:B------:R-:W-:Y:S01]  /*7530*/  UIADD3.X UR9, UPT, UPT, URZ, UR53, URZ, UP0, !UPT ;  /* 0x00000035ff097290 */ /* 0x000fe200087fe4ff */
[----:B------:R-:W-:Y:S01]  /*7540*/  UMOV UR6, UR42 ;  /* 0x0000002a00067c82 */ /* 0x000fe20008000000 */
[----:B------:R-:W-:Y:S07]  /*7550*/  UMOV UR7, UR36 ;  /* 0x0000002400077c82 */ /* 0x000fee0008000000 */
[----:B------:R2:W-:Y:S01]  /*7560*/  UTMASTG.3D [UR4], [UR8] ;  /* 0x00000004080073b5 */ /* 0x0005e20008010000 */
[----:B------:R0:W-:Y:S01]  /*7570*/  UTMACMDFLUSH ;  /* 0x00000000000079b7 */ /* 0x0001e20000000000 */
[----:B--2---:R-:W-:Y:S04]  /*7580*/  DEPBAR.LE SB0, 0x1 ;  /* 0x000080400000791a */ /* 0x004fe80000000000 */
.L_x_108:
[----:B------:R-:W-:Y:S05]  /*7590*/  BSYNC.RECONVERGENT B0 ;  /* 0x0000000000007941 */ /* 0x000fea0003800200 */
.L_x_107:
        /* <DEDUP_REMOVED lines=14> */
.L_x_112:
[----:B------:R-:W-:Y:S05]  /*7680*/  BSYNC B0 ;  /* 0x0000000000007941 */ /* 0x000fea0003800000 */
.L_x_111:
        /* <DEDUP_REMOVED lines=18> */
.L_x_110:
[----:B------:R-:W-:Y:S05]  /*77b0*/  BSYNC B1 ;  /* 0x0000000000017941 */ /* 0x000fea0003800000 */
.L_x_109:
        /* <DEDUP_REMOVED lines=21> */
.L_x_114:
        /* <DEDUP_REMOVED lines=8> */
[----:B------:R-:W-:Y:S02]  /*7990*/  ISETP.NE.AND P6, PT, R72, RZ, PT ;  /* 0x000000ff4800720c */ /* 0x000fe40003fc5270 */
[----:B------:R-:W-:Y:S01]  /*79a0*/  SHF.R.S32.HI R53, RZ, 0x18, R53 ;  /* 0x00000018ff357819 */ /* 0x000fe20000011435 */
[----:B------:R-:W-:Y:S01]  /*79b0*/  LDTM.16dp32bit_t0_t15.x32 R4, tmem[UR4+0x80] ;  /* 0x00008004000479ee */ /* 0x000fe20008a80000 */
[----:B------:R-:W2:Y:S01]  /*79c0*/  LDTM.16dp32bit_t16_t31.x32 R4, tmem[UR4+0xa0] ;  /* 0x0000a004000479ee */ /* 0x000ea20008aa0000 */
[----:B------:R-:W-:Y:S02]  /*79d0*/  SHF.R.S32.HI R54, RZ, 0x18, R58 ;  /* 0x00000018ff367819 */ /* 0x000fe4000001143a */
[----:B----4-:R-:W-:Y:S02]  /*79e0*/  SHF.L.U32 R55, R62, 0x8, RZ ;  /* 0x000000083e377819 */ /* 0x010fe400000006ff */
[----:B------:R-:W-:Y:S02]  /*79f0*/  ISETP.NE.AND P0, PT, R105, RZ, PT ;  /* 0x000000ff6900720c */ /* 0x000fe40003f05270 */
[----:B------:R-:W-:Y:S01]  /*7a00*/  SHF.R.S32.HI R55, RZ, 0x18, R55 ;  /* 0x00000018ff377819 */ /* 0x000fe20000011437 */
        /* <DEDUP_REMOVED lines=132> */
[----:B------:R-:W-:Y:S02]  /*8250*/  UIADD3 UR8, UP0, UPT, UR52, 0x680, URZ ;  /* 0x0000068034087890 */ /* 0x000fe4000ff1e0ff */
[----:B------:R-:W-:Y:S02]  /*8260*/  UIADD3 UR5, UPT, UPT, UR41, 0x80, URZ ;  /* 0x0000008029057890 */ /* 0x000fe4000fffe0ff */
[----:B------:R-:W-:Y:S01]  /*8270*/  MOV R104, UR10 ;  /* 0x0000000a00687c02 */ /* 0x000fe20008000f00 */
[----:B------:R-:W-:Y:S01]  /*8280*/  UIADD3.X UR9, UPT, UPT, URZ, UR53, URZ, UP0, !UPT ;  /* 0x00000035ff097290 */ /* 0x000fe200087fe4ff */
[----:B------:R-:W-:Y:S02]  /*8290*/  UMOV UR6, UR42 ;  /* 0x0000002a00067c82 */ /* 0x000fe40008000000 */
[----:B------:R-:W-:Y:S01]  /*82a0*/  R2UR UR4, R104 ;  /* 0x00000000680472ca */ /* 0x000fe200000e0000 */
[----:B------:R-:W-:Y:S11]  /*82b0*/  UMOV UR7, UR36 ;  /* 0x0000002400077c82 */ /* 0x000ff60008000000 */
[----:B------:R-:W-:Y:S01]  /*82c0*/  @!UPT UIADD3 URZ, UPT, UPT, URZ, URZ, URZ ;  /* 0x000000fffffff290 */ /* 0x000fe2000fffe0ff */
[----:B------:R2:W-:Y:S01]  /*82d0*/  UTMASTG.3D [UR4], [UR8] ;  /* 0x00000004080073b5 */ /* 0x0005e20008010000 */
[----:B------:R0:W-:Y:S01]  /*82e0*/  UTMACMDFLUSH ;  /* 0x00000000000079b7 */ /* 0x0001e20000000000 */
[----:B--2---:R-:W-:Y:S04]  /*82f0*/  DEPBAR.LE SB0, 0x1 ;  /* 0x000080400000791a */ /* 0x004fe80000000000 */
.L_x_116:
[----:B------:R-:W-:Y:S05]  /*8300*/  BSYNC.RECONVERGENT B0 ;  /* 0x0000000000007941 */ /* 0x000fea0003800200 */
.L_x_115:
        /* <DEDUP_REMOVED lines=14> */
.L_x_120:
[----:B------:R-:W-:Y:S05]  /*83f0*/  BSYNC B0 ;  /* 0x0000000000007941 */ /* 0x000fea0003800000 */
.L_x_119:
        /* <DEDUP_REMOVED lines=18> */
.L_x_118:
[----:B------:R-:W-:Y:S05]  /*8520*/  BSYNC B1 ;  /* 0x0000000000017941 */ /* 0x000fea0003800000 */
.L_x_117:
        /* <DEDUP_REMOVED lines=21> */
.L_x_122:
[----:B------:R-:W-:Y:S01]  /*8680*/  ISETP.NE.AND P0, PT, R105, RZ, PT ;  /* 0x000000ff6900720c */ /* 0x000fe20003f05270 */
[----:B------:R-:W-:Y:S05]  /*8690*/  WARPSYNC.ALL ;  /* 0x0000000000007948 */ /* 0x000fea0003800000 */
[----:B------:R-:W-:Y:S01]  /*86a0*/  IMAD.SHL.U32 R80, R57, 0x100, RZ ;  /* 0x0000010039507824 */ /* 0x000fe200078e00ff */
[----:B------:R-:W-:Y:S01]  /*86b0*/  R2UR UR4, R48 ;  /* 0x00000000300472ca */ /* 0x000fe200000e0000 */
[----:B-1----:R-:W-:Y:S01]  /*86c0*/  IMAD.SHL.U32 R74, R59, 0x100, RZ ;  /* 0x000001003b4a7824 */ /* 0x002fe200078e00ff */
[C---:B------:R-:W-:Y:S01]  /*86d0*/  SHF.L.U32 R51, R56.reuse, 0x10, RZ ;  /* 0x0000001038337819 */ /* 0x040fe200000006ff */
[----:B----4-:R-:W-:Y:S01]  /*86e0*/  IMAD.SHL.U32 R68, R61, 0x100, RZ ;  /* 0x000001003d447824 */ /* 0x010fe200078e00ff */
[C---:B------:R-:W-:Y:S01]  /*86f0*/  PRMT R49, R56.reuse, 0x8880, RZ ;  /* 0x0000888038317816 */ /* 0x040fe200000000ff */
[----:B------:R-:W-:Y:S01]  /*8700*/  BSSY.RECONVERGENT B0, `(.L_x_123) ;  /* 0x000009e000007945 */ /* 0x000fe20003800200 */
[----:B------:R-:W-:Y:S02]  /*8710*/  SHF.L.U32 R53, R56, 0x8, RZ ;  /* 0x0000000838357819 */ /* 0x000fe400000006ff */
[----:B------:R-:W-:Y:S02]  /*8720*/  SHF.R.S32.HI R51, RZ, 0x18, R51 ;  /* 0x00000018ff337819 */ /* 0x000fe40000011433 */
[C---:B------:R-:W-:Y:S02]  /*8730*/  PRMT R82, R57.reuse, 0x8880, RZ ;  /* 0x0000888039527816 */ /* 0x040fe400000000ff */
[----:B------:R-:W-:Y:S01]  /*8740*/  SHF.R.S32.HI R53, RZ, 0x18, R53 ;  /* 0x00000018ff357819 */ /* 0x000fe20000011435 */
[----:B------:R-:W-:Y:S01]  /*8750*/  LDTM.16dp32bit_t0_t15.x32 R4, tmem[UR4+0xc0] ;  /* 0x0000c004000479ee */ /* 0x000fe20008a80000 */
[----:B------:R-:W1:Y:S01]  /*8760*/  LDTM.16dp32bit_t16_t31.x32 R4, tmem[UR4+0xe0] ;  /* 0x0000e004000479ee */ /* 0x000e620008aa0000 */
[----:B------:R-:W-:Y:S01]  /*8770*/  NOP ;  /* 0x0000000000007918 */ /* 0x000fe20000000000 */
[----:B------:R-:W-:Y:S02]  /*8780*/  R2UR UR5, R108 ;  /* 0x000000006c0572ca */ /* 0x000fe400000e0000 */
[----:B------:R-:W-:Y:S02]  /*8790*/  SHF.R.S32.HI R52, RZ, 0x18, R56 ;  /* 0x00000018ff347819 */ /* 0x000fe40000011438 */
[----:B------:R-:W-:Y:S02]  /*87a0*/  SHF.L.U32 R81, R57, 0x10, RZ ;  /* 0x0000001039517819 */ /* 0x000fe400000006ff */
[C---:B------:R-:W-:Y:S02]  /*87b0*/  PRMT R79, R58.reuse, 0x8880, RZ ;  /* 0x000088803a4f7816 */ /* 0x040fe400000000ff */
[----:B------:R-:W-:Y:S02]  /*87c0*/  SHF.R.S32.HI R54, RZ, 0x18, R57 ;  /* 0x00000018ff367819 */ /* 0x000fe40000011439 */
[----:B------:R-:W-:Y:S02]  /*87d0*/  SHF.L.U32 R78, R58, 0x10, RZ ;  /* 0x000000103a4e7819 */ /* 0x000fe400000006ff */
[C---:B------:R-:W-:Y:S01]  /*87e0*/  PRMT R76, R59.reuse, 0x8880, RZ ;  /* 0x000088803b4c7816 */ /* 0x040fe200000000ff */
[----:B------:R-:W-:Y:S01]  /*87f0*/  UIADD3 UR5, UPT, UPT, UR5, 0xe0, URZ ;  /* 0x000000e005057890 */ /* 0x000fe2000fffe0ff */
[----:B------:R-:W-:Y:S02]  /*8800*/  SHF.R.S32.HI R55, RZ, 0x18, R58 ;  /* 0x00000018ff377819 */ /* 0x000fe4000001143a */
[----:B------:R-:W-:Y:S01]  /*8810*/  SHF.L.U32 R75, R59, 0x10, RZ ;  /* 0x000000103b4b7819 */ /* 0x000fe200000006ff */
[----:B------:R-:W-:Y:S01]  /*8820*/  UPRMT UR5, UR37, 0x654, UR5 ;  /* 0x0000065425057896 */ /* 0x000fe20008000005 */
[C---:B------:R-:W-:Y:S02]  /*8830*/  PRMT R73, R60.reuse, 0x8880, RZ ;  /* 0x000088803c497816 */ /* 0x040fe400000000ff */
[----:B------:R-:W-:Y:S01]  /*8840*/  SHF.R.S32.HI R56, RZ, 0x18, R59 ;  /* 0x00000018ff387819 */ /* 0x000fe2000001143b */
[C---:B-1----:R-:W-:Y:S01]  /*8850*/  IMAD R4, R47.reuse, R4, RZ ;  /* 0x000000042f047224 */ /* 0x042fe200078e02ff */
[----:B------:R-:W-:Y:S01]  /*8860*/  SHF.L.U32 R72, R60, 0x10, RZ ;  /* 0x000000103c487819 */ /* 0x000fe200000006ff */
[----:B------:R-:W-:Y:S01]  /*8870*/  IMAD R5, R47, R5, RZ ;  /* 0x000000052f057224 */ /* 0x000fe200078e02ff */
[----:B------:R-:W-:Y:S01]  /*8880*/  PRMT R70, R61, 0x8880, RZ ;  /* 0x000088803d467816 */ /* 0x000fe200000000ff */
[----:B------:R-:W-:Y:S01]  /*8890*/  IMAD R6, R47, R6, RZ ;  /* 0x000000062f067224 */ /* 0x000fe200078e02ff */
[----:B------:R-:W-:Y:S01]  /*88a0*/  SYNCS.ARRIVE.TRANS64.RED.A1T0 RZ, [UR5], RZ ;  /* 0x000000ffffff79a7 */ /* 0x000fe20008100405 */
[----:B------:R-:W-:Y:S01]  /*88b0*/  IMAD R4, R49, R50, R4 ;  /* 0x0000003231047224 */ /* 0x000fe200078e0204 */
[----:B------:R-:W-:Y:S01]  /*88c0*/  MOV R49, R82 ;  /* 0x0000005200317202 */ /* 0x000fe20000000f00 */
[----:B------:R-:W-:Y:S01]  /*88d0*/  IMAD R7, R47, R7, RZ ;  /* 0x000000072f077224 */ /* 0x000fe200078e02ff */
[----:B------:R-:W-:Y:S01]  /*88e0*/  SHF.R.S32.HI R57, RZ, 0x18, R60 ;  /* 0x00000018ff397819 */ /* 0x000fe2000001143c */
[-C--:B------:R-:W-:Y:S01]  /*88f0*/  IMAD R5, R51, R50.reuse, R5 ;  /* 0x0000003233057224 */ /* 0x080fe200078e0205 */
[----:B------:R-:W-:Y:S01]  /*8900*/  SHF.R.S32.HI R51, RZ, 0x18, R81 ;  /* 0x00000018ff337819 */ /* 0x000fe20000011451 */
[----:B------:R-:W-:Y:S01]  /*8910*/  IMAD R6, R53, R50, R6 ;  /* 0x0000003235067224 */ /* 0x000fe200078e0206 */
[----:B------:R-:W-:Y:S01]  /*8920*/  SHF.R.S32.HI R53, RZ, 0x18, R80 ;  /* 0x00000018ff357819 */ /* 0x000fe20000011450 */
[----:B------:R-:W-:Y:S01]  /*8930*/  IMAD R8, R47, R8, RZ ;  /* 0x000000082f087224 */ /* 0x000fe200078e02ff */
[----:B------:R-:W-:Y:S01]  /*8940*/  SHF.L.U32 R69, R61, 0x10, RZ ;  /* 0x000000103d457819 */ /* 0x000fe200000006ff */
[----:B------:R-:W-:Y:S01]  /*8950*/  IMAD R7, R52, R50, R7 ;  /* 0x0000003234077224 */ /* 0x000fe200078e0207 */
[----:B------:R-:W-:Y:S01]  /*8960*/  SHF.R.S32.HI R52, RZ, 0x18, R75 ;  /* 0x00000018ff347819 */ /* 0x000fe2000001144b */
[C---:B------:R-:W-:Y:S01]  /*8970*/  IMAD R9, R47.reuse, R9, RZ ;  /* 0x000000092f097224 */ /* 0x040fe200078e02ff */
[----:B------:R-:W-:Y:S01]  /*8980*/  PRMT R67, R62, 0x8880, RZ ;  /* 0x000088803e437816 */ /* 0x000fe200000000ff */
[----:B------:R-:W-:Y:S01]  /*8990*/  IMAD R10, R47, R10, RZ ;  /* 0x0000000a2f0a7224 */ /* 0x000fe200078e02ff */
[----:B------:R-:W-:Y:S01]  /*89a0*/  I2IP.S8.S32.SAT R112, R7, R6, RZ ;  /* 0x0000000607707239 */ /* 0x000fe200000014ff */
[----:B------:R-:W-:Y:S01]  /*89b0*/  IMAD R8, R49, R50, R8 ;  /* 0x0000003231087224 */ /* 0x000fe200078e0208 */
[----:B------:R-:W-:Y:S01]  /*89c0*/  MOV R49, R79 ;  /* 0x0000004f00317202 */ /* 0x000fe20000000f00 */
[----:B------:R-:W-:Y:S01]  /*89d0*/  IMAD R11, R47, R11, RZ ;  /* 0x0000000b2f0b7224 */ /* 0x000fe200078e02ff */
[----:B------:R-:W-:Y:S01]  /*89e0*/  I2IP.S8.S32.SAT R112, R5, R4, R112 ;  /* 0x0000000405707239 */ /* 0x000fe20000001470 */
[-C--:B------:R-:W-:Y:S01]  /*89f0*/  IMAD R9, R51, R50.reuse, R9 ;  /* 0x0000003233097224 */ /* 0x080fe200078e0209 */
[----:B------:R-:W-:Y:S01]  /*8a00*/  SHF.R.S32.HI R51, RZ, 0x18, R78 ;  /* 0x00000018ff337819 */ /* 0x000fe2000001144e */
[----:B------:R-:W-:Y:S01]  /*8a10*/  IMAD R10, R53, R50, R10 ;  /* 0x00000032350a7224 */ /* 0x000fe200078e020a */
[----:B------:R-:W-:Y:S01]  /*8a20*/  SHF.R.S32.HI R53, RZ, 0x18, R74 ;  /* 0x00000018ff357819 */ /* 0x000fe2000001144a */
[C---:B------:R-:W-:Y:S01]  /*8a30*/  IMAD R12, R47.reuse, R12, RZ ;  /* 0x0000000c2f0c7224 */ /* 0x040fe200078e02ff */
[----:B------:R-:W-:Y:S01]  /*8a40*/  SHF.L.U32 R77, R58, 0x8, RZ ;  /* 0x000000083a4d7819 */ /* 0x000fe200000006ff */
[-C--:B------:R-:W-:Y:S01]  /*8a50*/  IMAD R11, R54, R50.reuse, R11 ;  /* 0x00000032360b7224 */ /* 0x080fe200078e020b */
[----:B------:R-:W-:Y:S01]  /*8a60*/  SHF.R.S32.HI R58, RZ, 0x18, R61 ;  /* 0x00000018ff3a7819 */ /* 0x000fe2000001143d */
[----:B------:R-:W-:Y:S01]  /*8a70*/  IMAD R13, R47, R13, RZ ;  /* 0x0000000d2f0d7224 */ /* 0x000fe200078e02ff */
[----:B------:R-:W-:Y:S01]  /*8a80*/  SHF.L.U32 R66, R62, 0x10, RZ ;  /* 0x000000103e427819 */ /* 0x000fe200000006ff */
[----:B------:R-:W-:Y:S01]  /*8a90*/  IMAD R12, R49, R50, R12 ;  /* 0x00000032310c7224 */ /* 0x000fe200078e020c */
[----:B------:R-:W-:Y:S01]  /*8aa0*/  SHF.R.S32.HI R49, RZ, 0x18, R77 ;  /* 0x00000018ff317819 */ /* 0x000fe2000001144d */
[----:B------:R-:W-:Y:S01]  /*8ab0*/  IMAD R14, R47, R14, RZ ;  /* 0x0000000e2f0e7224 */ /* 0x000fe200078e02ff */
[----:B------:R-:W-:Y:S01]  /*8ac0*/  I2IP.S8.S32.SAT R113, R11, R10, RZ ;  /* 0x0000000a0b717239 */ /* 0x000fe200000014ff */
[----:B------:R-:W-:Y:S01]  /*8ad0*/  IMAD R15, R47, R15, RZ ;  /* 0x0000000f2f0f7224 */ /* 0x000fe200078e02ff */
[----:B------:R-:W-:Y:S01]  /*8ae0*/  PRMT R64, R63, 0x8880, RZ ;  /* 0x000088803f407816 */ /* 0x000fe200000000ff */
[----:B------:R-:W-:Y:S01]  /*8af0*/  IMAD R13, R51, R50, R13 ;  /* 0x00000032330d7224 */ /* 0x000fe200078e020d */
[----:B------:R-:W-:Y:S01]  /*8b00*/  MOV R51, R76 ;  /* 0x0000004c00337202 */ /* 0x000fe20000000f00 */
[----:B------:R-:W-:Y:S01]  /*8b10*/  IMAD R16, R47, R16, RZ ;  /* 0x000000102f107224 */ /* 0x000fe200078e02ff */
[----:B------:R-:W-:Y:S01]  /*8b20*/  I2IP.S8.S32.SAT R113, R9, R8, R113 ;  /* 0x0000000809717239 */ /* 0x000fe20000001471 */
[-C--:B------:R-:W-:Y:S01]  /*8b30*/  IMAD R14, R49, R50.reuse, R14 ;  /* 0x00000032310e7224 */ /* 0x080fe200078e020e */
[----:B------:R-:W-:Y:S01]  /*8b40*/  SHF.R.S32.HI R59, RZ, 0x18, R62 ;  /* 0x00000018ff3b7819 */ /* 0x000fe2000001143e */
[----:B------:R-:W-:Y:S01]  /*8b50*/  IMAD R17, R47, R17, RZ ;  /* 0x000000112f117224 */ /* 0x000fe200078e02ff */
[----:B------:R-:W-:Y:S01]  /*8b60*/  SHF.L.U32 R71, R60, 0x8, RZ ;  /* 0x000000083c477819 */ /* 0x000fe200000006ff */
[----:B------:R-:W-:Y:S01]  /*8b70*/  IMAD R15, R55, R50, R15 ;  /* 0x00000032370f7224 */ /* 0x000fe200078e020f */
[----:B------:R-:W-:Y:S01]  /*8b80*/  SHF.R.S32.HI R60, RZ, 0x18, R63 ;  /* 0x00000018ff3c7819 */ /* 0x000fe2000001143f */
[----:B------:R-:W-:Y:S01]  /*8b90*/  IMAD R18, R47, R18, RZ ;  /* 0x000000122f127224 */ /* 0x000fe200078e02ff */
[----:B------:R-:W-:Y:S01]  /*8ba0*/  SHF.L.U32 R65, R62, 0x8, RZ ;  /* 0x000000083e417819 */ /* 0x000fe200000006ff */
[----:B------:R-:W-:Y:S01]  /*8bb0*/  IMAD R16, R51, R50, R16 ;  /* 0x0000003233107224 */ /* 0x000fe200078e0210 */
[----:B------:R-:W-:Y:S01]  /*8bc0*/  I2IP.S8.S32.SAT R114, R15, R14, RZ ;  /* 0x0000000e0f727239 */ /* 0x000fe200000014ff */
[----:B------:R-:W-:Y:S01]  /*8bd0*/  IMAD R19, R47, R19, RZ ;  /* 0x000000132f137224 */ /* 0x000fe200078e02ff */
[----:B------:R-:W-:Y:S01]  /*8be0*/  SHF.R.S32.HI R51, RZ, 0x18, R72 ;  /* 0x00000018ff337819 */ /* 0x000fe20000011448 */
[----:B------:R-:W-:Y:S01]  /*8bf0*/  IMAD R17, R52, R50, R17 ;  /* 0x0000003234117224 */ /* 0x000fe200078e0211 */
[----:B------:R-:W-:Y:S01]  /*8c00*/  I2IP.S8.S32.SAT R114, R13, R12, R114 ;  /* 0x0000000c0d727239 */ /* 0x000fe20000001472 */
[----:B------:R-:W-:Y:S01]  /*8c10*/  IMAD R0, R47, R20, RZ ;  /* 0x000000142f007224 */ /* 0x000fe200078e02ff */
[----:B------:R-:W-:Y:S01]  /*8c20*/  SHF.R.S32.HI R52, RZ, 0x18, R71 ;  /* 0x00000018ff347819 */ /* 0x000fe20000011447 */
[-C--:B------:R-:W-:Y:S01]  /*8c30*/  IMAD R18, R53, R50.reuse, R18 ;  /* 0x0000003235127224 */ /* 0x080fe200078e0212 */
[----:B------:R-:W-:Y:S01]  /*8c40*/  SHF.R.S32.HI R53, RZ, 0x18, R68 ;  /* 0x00000018ff357819 */ /* 0x000fe20000011444 */
[----:B------:R-:W-:Y:S01]  /*8c50*/  IMAD.MOV.U32 R49, RZ, RZ, R73 ;  /* 0x000000ffff317224 */ /* 0x000fe200078e0049 */
[----:B------:R-:W-:Y:S01]  /*8c60*/  SHF.L.U32 R62, R63, 0x10, RZ ;  /* 0x000000103f3e7819 */ /* 0x000fe200000006ff */
[C---:B------:R-:W-:Y:S01]  /*8c70*/  IMAD R2, R47.reuse, R21, RZ ;  /* 0x000000152f027224 */ /* 0x040fe200078e02ff */
[----:B------:R-:W-:Y:S01]  /*8c80*/  IADD3 R44, PT, PT, R44, 0x1, RZ ;  /* 0x000000012c2c7810 */ /* 0x000fe20007ffe0ff */
[----:B------:R-:W-:Y:S02]  /*8c90*/  IMAD R19, R56, R50, R19 ;  /* 0x0000003238137224 */ /* 0x000fe400078e0213 */
[----:B------:R-:W-:Y:S02]  /*8ca0*/  IMAD R3, R47, R22, RZ ;  /* 0x000000162f037224 */ /* 0x000fe400078e02ff */
[----:B------:R-:W-:Y:S01]  /*8cb0*/  IMAD R0, R49, R50, R0 ;  /* 0x0000003231007224 */ /* 0x000fe200078e0200 */
[----:B------:R-:W-:Y:S01]  /*8cc0*/  I2IP.S8.S32.SAT R115, R19, R18, RZ ;  /* 0x0000001213737239 */ /* 0x000fe200000014ff */
[----:B------:R-:W-:Y:S01]  /*8cd0*/  IMAD R23, R47, R23, RZ ;  /* 0x000000172f177224 */ /* 0x000fe200078e02ff */
[----:B------:R-:W-:Y:S01]  /*8ce0*/  MOV R49, R70 ;  /* 0x0000004600317202 */ /* 0x000fe20000000f00 */
[----:B------:R-:W-:Y:S01]  /*8cf0*/  IMAD R2, R51, R50, R2 ;  /* 0x0000003233027224 */ /* 0x000fe200078e0202 */
[----:B------:R-:W-:Y:S01]  /*8d00*/  I2IP.S8.S32.SAT R115, R17, R16, R115 ;  /* 0x0000001011737239 */ /* 0x000fe20000001473 */
[C---:B------:R-:W-:Y:S01]  /*8d10*/  IMAD R20, R47.reuse, R24, RZ ;  /* 0x000000182f147224 */ /* 0x040fe200078e02ff */
[----:B------:R-:W-:Y:S01]  /*8d20*/  SHF.R.S32.HI R51, RZ, 0x18, R69 ;  /* 0x00000018ff337819 */ /* 0x000fe20000011445 */
[-C--:B------:R-:W-:Y:S01]  /*8d30*/  IMAD R3, R52, R50.reuse, R3 ;  /* 0x0000003234037224 */ /* 0x080fe200078e0203 */
[----:B------:R-:W-:Y:S01]  /*8d40*/  SHF.R.S32.HI R52, RZ, 0x18, R62 ;  /* 0x00000018ff347819 */ /* 0x000fe2000001143e */
[----:B------:R-:W-:Y:S01]  /*8d50*/  IMAD R21, R47, R25, RZ ;  /* 0x000000192f157224 */ /* 0x000fe200078e02ff */
[----:B------:R1:W-:Y:S01]  /*8d60*/  STS.128 [R95+UR49+0x5200], R112 ;  /* 0x005200705f007988 */ /* 0x0003e20008000c31 */
[----:B------:R-:W-:Y:S02]  /*8d70*/  IMAD R23, R57, R50, R23 ;  /* 0x0000003239177224 */ /* 0x000fe400078e0217 */
[----:B------:R-:W-:Y:S02]  /*8d80*/  IMAD R22, R47, R26, RZ ;  /* 0x0000001a2f167224 */ /* 0x000fe400078e02ff */
[-C--:B------:R-:W-:Y:S01]  /*8d90*/  IMAD R20, R49, R50.reuse, R20 ;  /* 0x0000003231147224 */ /* 0x080fe200078e0214 */
[----:B------:R-:W-:Y:S01]  /*8da0*/  I2IP.S8.S32.SAT R111, R23, R3, RZ ;  /* 0x00000003176f7239 */ /* 0x000fe200000014ff */
[----:B------:R-:W-:Y:S01]  /*8db0*/  IMAD R27, R47, R27, RZ ;  /* 0x0000001b2f1b7224 */ /* 0x000fe200078e02ff */
[----:B------:R-:W-:Y:S01]  /*8dc0*/  MOV R49, R67 ;  /* 0x0000004300317202 */ /* 0x000fe20000000f00 */
[----:B------:R-:W-:Y:S01]  /*8dd0*/  IMAD R21, R51, R50, R21 ;  /* 0x0000003233157224 */ /* 0x000fe200078e0215 */
[----:B------:R-:W-:Y:S01]  /*8de0*/  I2IP.S8.S32.SAT R116, R2, R0, R111 ;  /* 0x0000000002747239 */ /* 0x000fe2000000146f */
[----:B------:R-:W-:Y:S01]  /*8df0*/  IMAD R24, R47, R28, RZ ;  /* 0x0000001c2f187224 */ /* 0x000fe200078e02ff */
[----:B------:R-:W-:Y:S01]  /*8e00*/  SHF.R.S32.HI R51, RZ, 0x18, R66 ;  /* 0x00000018ff337819 */ /* 0x000fe20000011442 */
[-C--:B------:R-:W-:Y:S02]  /*8e10*/  IMAD R22, R53, R50.reuse, R22 ;  /* 0x0000003235167224 */ /* 0x080fe400078e0216 */
[-C--:B------:R-:W-:Y:S02]  /*8e20*/  IMAD R27, R58, R50.reuse, R27 ;  /* 0x000000323a1b7224 */ /* 0x080fe400078e021b */
[----:B------:R-:W-:Y:S02]  /*8e30*/  IMAD R25, R47, R29, RZ ;  /* 0x0000001d2f197224 */ /* 0x000fe400078e02ff */
[----:B------:R-:W-:Y:S01]  /*8e40*/  IMAD R24, R49, R50, R24 ;  /* 0x0000003231187224 */ /* 0x000fe200078e0218 */
[----:B------:R-:W-:Y:S01]  /*8e50*/  SHF.R.S32.HI R49, RZ, 0x18, R65 ;  /* 0x00000018ff317819 */ /* 0x000fe20000011441 */
[----:B------:R-:W-:Y:S01]  /*8e60*/  IMAD R26, R47, R30, RZ ;  /* 0x0000001e2f1a7224 */ /* 0x000fe200078e02ff */
[----:B------:R-:W-:Y:S01]  /*8e70*/  I2IP.S8.S32.SAT R117, R27, R22, RZ ;  /* 0x000000161b757239 */ /* 0x000fe200000014ff */
[----:B------:R-:W-:Y:S02]  /*8e80*/  IMAD.SHL.U32 R61, R63, 0x100, RZ ;  /* 0x000001003f3d7824 */ /* 0x000fe400078e00ff */
[----:B------:R-:W-:Y:S01]  /*8e90*/  IMAD R31, R47, R31, RZ ;  /* 0x0000001f2f1f7224 */ /* 0x000fe200078e02ff */
[----:B------:R-:W-:Y:S01]  /*8ea0*/  I2IP.S8.S32.SAT R117, R21, R20, R117 ;  /* 0x0000001415757239 */ /* 0x000fe20000001475 */
[----:B------:R-:W-:Y:S01]  /*8eb0*/  IMAD R25, R51, R50, R25 ;  /* 0x0000003233197224 */ /* 0x000fe200078e0219 */
[----:B------:R-:W-:Y:S01]  /*8ec0*/  MOV R51, R64 ;  /* 0x0000004000337202 */ /* 0x000fe20000000f00 */
[----:B------:R-:W-:Y:S01]  /*8ed0*/  IMAD R28, R47, R32, RZ ;  /* 0x000000202f1c7224 */ /* 0x000fe200078e02ff */
[----:B------:R-:W-:Y:S01]  /*8ee0*/  SHF.R.S32.HI R53, RZ, 0x18, R61 ;  /* 0x00000018ff357819 */ /* 0x000fe2000001143d */
[-C--:B------:R-:W-:Y:S02]  /*8ef0*/  IMAD R26, R49, R50.reuse, R26 ;  /* 0x00000032311a7224 */ /* 0x080fe400078e021a */
[----:B------:R-:W-:Y:S02]  /*8f00*/  IMAD R29, R47, R33, RZ ;  /* 0x000000212f1d7224 */ /* 0x000fe400078e02ff */
[-C--:B------:R-:W-:Y:S02]  /*8f10*/  IMAD R31, R59, R50.reuse, R31 ;  /* 0x000000323b1f7224 */ /* 0x080fe400078e021f */
[----:B------:R-:W-:Y:S02]  /*8f20*/  IMAD R28, R51, R50, R28 ;  /* 0x00000032331c7224 */ /* 0x000fe400078e021c */
[----:B------:R-:W-:Y:S01]  /*8f30*/  IMAD R30, R47, R34, RZ ;  /* 0x000000222f1e7224 */ /* 0x000fe200078e02ff */
[----:B------:R-:W-:Y:S01]  /*8f40*/  I2IP.S8.S32.SAT R108, R31, R26, RZ ;  /* 0x0000001a1f6c7239 */ /* 0x000fe200000014ff */
[----:B------:R-:W-:Y:S02]  /*8f50*/  IMAD R29, R52, R50, R29 ;  /* 0x00000032341d7224 */ /* 0x000fe400078e021d */
[----:B------:R-:W-:Y:S01]  /*8f60*/  IMAD R35, R47, R35, RZ ;  /* 0x000000232f237224 */ /* 0x000fe200078e02ff */
[----:B------:R-:W-:Y:S01]  /*8f70*/  I2IP.S8.S32.SAT R118, R25, R24, R108 ;  /* 0x0000001819767239 */ /* 0x000fe2000000146c */
[-C--:B------:R-:W-:Y:S02]  /*8f80*/  IMAD R30, R53, R50.reuse, R30 ;  /* 0x00000032351e7224 */ /* 0x080fe400078e021e */
        /* <DEDUP_REMOVED lines=21> */
.L_x_124:
[----:B------:R-:W-:Y:S05]  /*90e0*/  BSYNC.RECONVERGENT B0 ;  /* 0x0000000000007941 */ /* 0x000fea0003800200 */
.L_x_123:
[----:B------:R-:W-:Y:S01]  /*90f0*/  BAR.SYNC.DEFER_BLOCKING 0x1, 0x80 ;  /* 0x0042000000007b1d */ /* 0x000fe20000010000 */
[----:B------:R-:W-:Y:S01]  /*9100*/  ISETP.NE.AND P2, PT, R106, RZ, PT ;  /* 0x000000ff6a00720c */ /* 0x000fe20003f45270 */
[----:B------:R-:W-:Y:S01]  /*9110*/  IMAD.IADD R20, R43, 0x1, R83 ;  /* 0x000000012b147824 */ /* 0x000fe200078e0253 */
[----:B------:R-:W-:Y:S01]  /*9120*/  ISETP.NE.AND P0, PT, R107, 0x2, PT ;  /* 0x000000026b00780c */ /* 0x000fe20003f05270 */
[----:B------:R-:W-:Y:S01]  /*9130*/  IMAD.IADD R21, R45, 0x1, R90 ;  /* 0x000000012d157824 */ /* 0x000fe200078e025a */
[----:B------:R-:W-:Y:S02]  /*9140*/  ISETP.NE.AND P1, PT, R44, 0x4, PT ;  /* 0x000000042c00780c */ /* 0x000fe40003f25270 */
[----:B------:R-:W-:Y:S02]  /*9150*/  SEL R0, RZ, 0x1, P0 ;  /* 0x00000001ff007807 */ /* 0x000fe40000000000 */
[----:B------:R-:W-:Y:S02]  /*9160*/  SEL R3, RZ, 0x1, P1 ;  /* 0x00000001ff037807 */ /* 0x000fe40000800000 */
[----:B------:R-:W-:Y:S02]  /*9170*/  LOP3.LUT R101, R101, R0, RZ, 0x3c, !PT ;  /* 0x0000000065657212 */ /* 0x000fe400078e3cff */
[----:B------:R-:W-:Y:S02]  /*9180*/  LOP3.LUT R102, R102, R3, RZ, 0x3c, !PT ;  /* 0x0000000366667212 */ /* 0x000fe400078e3cff */
[----:B------:R-:W-:Y:S02]  /*9190*/  @P2 R2UR UR36, R98 ;  /* 0x00000000622422ca */ /* 0x000fe400000e0000 */
[----:B------:R-:W-:Y:S02]  /*91a0*/  SEL R107, R107, RZ, P0 ;  /* 0x000000ff6b6b7207 */ /* 0x000fe40000000000 */
[----:B------:R-:W-:Y:S01]  /*91b0*/  SEL R44, R44, RZ, P1 ;  /* 0x000000ff2c2c7207 */ /* 0x000fe20000800000 */
[----:B------:R-:W-:Y:S10]  /*91c0*/  @P2 BRA `(.L_x_125) ;  /* 0xffffffbc00282947 */ /* 0x000ff4000383ffff */
[----:B------:R-:W-:Y:S05]  /*91d0*/  EXIT ;  /* 0x000000000000794d */ /* 0x000fea0003800000 */
.L_x_19:
[----:B--2---:R2:W1:Y:S02]  /*91e0*/  SYNCS.PHASECHK.TRANS64.TRYWAIT P0, [R3+URZ+0x110], R2 ;  /* 0x00011002030075a7 */ /* 0x00446400080011ff */
[----:B-1----:R-:W-:Y:S05]  /*91f0*/  @!P0 NANOSLEEP.SYNCS 0x989680 ;  /* 0x009896800000895d */ /* 0x002fea0003900000 */
[----:B------:R-:W1:Y:S02]  /*9200*/  @!P0 SYNCS.PHASECHK.TRANS64 P0, [R3+URZ+0x110], R2 ;  /* 0x00011002030085a7 */ /* 0x000e6400080010ff */
[----:B-1----:R-:W-:Y:S05]  /*9210*/  @!P0 BRA `(.L_x_19) ;  /* 0xfffffffc00f08947 */ /* 0x002fea000383ffff */
[----:B------:R-:W-:Y:S05]  /*9220*/  BRA `(.L_x_126) ;  /* 0xffffff8000f47947 */ /* 0x000fea000383ffff */
.L_x_22:
[----:B-1----:R-:W-:-:S07]  /*9230*/  MOV R2, UR33 ;  /* 0x0000002100027c02 */ /* 0x002fce0008000f00 */
.L_x_127:
[----:B-1----:R1:W2:Y:S02]  /*9240*/  SYNCS.PHASECHK.TRANS64.TRYWAIT P0, [R2+URZ+0x28], R5 ;  /* 0x00002805020075a7 */ /* 0x0022a400080011ff */
[----:B--2---:R-:W-:Y:S05]  /*9250*/  @!P0 NANOSLEEP.SYNCS 0x989680 ;  /* 0x009896800000895d */ /* 0x004fea0003900000 */
[----:B------:R-:W2:Y:S02]  /*9260*/  @!P0 SYNCS.PHASECHK.TRANS64 P0, [R2+URZ+0x28], R5 ;  /* 0x00002805020085a7 */ /* 0x000ea400080010ff */
[----:B--2---:R-:W-:Y:S05]  /*9270*/  @!P0 BRA `(.L_x_127) ;  /* 0xfffffffc00f08947 */ /* 0x004fea000383ffff */
[----:B------:R-:W-:Y:S05]  /*9280*/  BRA `(.L_x_21) ;  /* 0xffffff8400487947 */ /* 0x000fea000383ffff */
.L_x_28:
[----:B-1----:R-:W-:-:S07]  /*9290*/  MOV R2, UR25 ;  /* 0x0000001900027c02 */ /* 0x002fce0008000f00 */
.L_x_128:
[----:B-1----:R1:W2:Y:S02]  /*92a0*/  SYNCS.PHASECHK.TRANS64.TRYWAIT P0, [R2+URZ+0x28], R5 ;  /* 0x00002805020075a7 */ /* 0x0022a400080011ff */
[----:B--2---:R-:W-:Y:S05]  /*92b0*/  @!P0 NANOSLEEP.SYNCS 0x989680 ;  /* 0x009896800000895d */ /* 0x004fea0003900000 */
[----:B------:R-:W2:Y:S02]  /*92c0*/  @!P0 SYNCS.PHASECHK.TRANS64 P0, [R2+URZ+0x28], R5 ;  /* 0x00002805020085a7 */ /* 0x000ea400080010ff */
[----:B--2---:R-:W-:Y:S05]  /*92d0*/  @!P0 BRA `(.L_x_128) ;  /* 0xfffffffc00f08947 */ /* 0x004fea000383ffff */
[----:B------:R-:W-:Y:S05]  /*92e0*/  BRA `(.L_x_27) ;  /* 0xffffff8800087947 */ /* 0x000fea000383ffff */
.L_x_32:
[----:B-1----:R1:W2:Y:S02]  /*92f0*/  SYNCS.PHASECHK.TRANS64.TRYWAIT P0, [R2+URZ+0xa0], R3 ;  /* 0x0000a003020075a7 */ /* 0x0022a400080011ff */
[----:B--2---:R-:W-:Y:S05]  /*9300*/  @!P0 NANOSLEEP.SYNCS 0x989680 ;  /* 0x009896800000895d */ /* 0x004fea0003900000 */
[----:B------:R-:W2:Y:S02]  /*9310*/  @!P0 SYNCS.PHASECHK.TRANS64 P0, [R2+URZ+0xa0], R3 ;  /* 0x0000a003020085a7 */ /* 0x000ea400080010ff */
[----:B--2---:R-:W-:Y:S05]  /*9320*/  @!P0 BRA `(.L_x_32) ;  /* 0xfffffffc00f08947 */ /* 0x004fea000383ffff */
[----:B------:R-:W-:Y:S05]  /*9330*/  BRA `(.L_x_129) ;  /* 0xffffff8800ac7947 */ /* 0x000fea000383ffff */
.L_x_36:
[----:B----4-:R-:W-:-:S07]  /*9340*/  MOV R0, UR5 ;  /* 0x0000000500007c02 */ /* 0x010fce0008000f00 */
.L_x_130:
[----:B-1----:R1:W2:Y:S02]  /*9350*/  SYNCS.PHASECHK.TRANS64.TRYWAIT P0, [R0+URZ], R3 ;  /* 0x00000003000075a7 */ /* 0x0022a400080011ff */
[----:B--2---:R-:W-:Y:S05]  /*9360*/  @!P0 NANOSLEEP.SYNCS 0x989680 ;  /* 0x009896800000895d */ /* 0x004fea0003900000 */
[----:B------:R-:W2:Y:S02]  /*9370*/  @!P0 SYNCS.PHASECHK.TRANS64 P0, [R0+URZ], R3 ;  /* 0x00000003000085a7 */ /* 0x000ea400080010ff */
[----:B--2---:R-:W-:Y:S05]  /*9380*/  @!P0 BRA `(.L_x_130) ;  /* 0xfffffffc00f08947 */ /* 0x004fea000383ffff */
[----:B------:R-:W-:Y:S05]  /*9390*/  BRA `(.L_x_131) ;  /* 0xffffff90001c7947 */ /* 0x000fea000383ffff */
.L_x_37:
[----:B----4-:R-:W-:-:S07]  /*93a0*/  MOV R0, UR5 ;  /* 0x0000000500007c02 */ /* 0x010fce0008000f00 */
.L_x_132:
[----:B-1----:R1:W2:Y:S02]  /*93b0*/  SYNCS.PHASECHK.TRANS64.TRYWAIT P0, [R0+URZ], R3 ;  /* 0x00000003000075a7 */ /* 0x0022a400080011ff */
[----:B--2---:R-:W-:Y:S05]  /*93c0*/  @!P0 NANOSLEEP.SYNCS 0x989680 ;  /* 0x009896800000895d */ /* 0x004fea0003900000 */
[----:B------:R-:W2:Y:S02]  /*93d0*/  @!P0 SYNCS.PHASECHK.TRANS64 P0, [R0+URZ], R3 ;  /* 0x00000003000085a7 */ /* 0x000ea400080010ff */
[----:B--2---:R-:W-:Y:S05]  /*93e0*/  @!P0 BRA `(.L_x_132) ;  /* 0xfffffffc00f08947 */ /* 0x004fea000383ffff */
[----:B------:R-:W-:Y:S05]  /*93f0*/  BRA `(.L_x_133) ;  /* 0xffffff9000287947 */ /* 0x000fea000383ffff */
.L_x_38:
[----:B----4-:R-:W-:-:S07]  /*9400*/  MOV R0, UR5 ;  /* 0x0000000500007c02 */ /* 0x010fce0008000f00 */
.L_x_134:
[----:B-1----:R1:W2:Y:S02]  /*9410*/  SYNCS.PHASECHK.TRANS64.TRYWAIT P0, [R0+URZ], R3 ;  /* 0x00000003000075a7 */ /* 0x0022a400080011ff */
[----:B--2---:R-:W-:Y:S05]  /*9420*/  @!P0 NANOSLEEP.SYNCS 0x989680 ;  /* 0x009896800000895d */ /* 0x004fea0003900000 */
[----:B------:R-:W2:Y:S02]  /*9430*/  @!P0 SYNCS.PHASECHK.TRANS64 P0, [R0+URZ], R3 ;  /* 0x00000003000085a7 */ /* 0x000ea400080010ff */
[----:B--2---:R-:W-:Y:S05]  /*9440*/  @!P0 BRA `(.L_x_134) ;  /* 0xfffffffc00f08947 */ /* 0x004fea000383ffff */
[----:B------:R-:W-:Y:S05]  /*9450*/  BRA `(.L_x_135) ;  /* 0xffffff9000347947 */ /* 0x000fea000383ffff */
.L_x_39:
[----:B----4-:R-:W-:-:S07]  /*9460*/  MOV R0, UR5 ;  /* 0x0000000500007c02 */ /* 0x010fce0008000f00 */
.L_x_136:
[----:B-1----:R1:W2:Y:S02]  /*9470*/  SYNCS.PHASECHK.TRANS64.TRYWAIT P0, [R0+URZ], R3 ;  /* 0x00000003000075a7 */ /* 0x0022a400080011ff */
[----:B--2---:R-:W-:Y:S05]  /*9480*/  @!P0 NANOSLEEP.SYNCS 0x989680 ;  /* 0x009896800000895d */ /* 0x004fea0003900000 */
[----:B------:R-:W2:Y:S02]  /*9490*/  @!P0 SYNCS.PHASECHK.TRANS64 P0, [R0+URZ], R3 ;  /* 0x00000003000085a7 */ /* 0x000ea400080010ff */
[----:B--2---:R-:W-:Y:S05]  /*94a0*/  @!P0 BRA `(.L_x_136) ;  /* 0xfffffffc00f08947 */ /* 0x004fea000383ffff */
[----:B------:R-:W-:Y:S05]  /*94b0*/  BRA `(.L_x_137) ;  /* 0xffffff9000407947 */ /* 0x000fea000383ffff */
.L_x_42:
[----:B-1----:R1:W2:Y:S02]  /*94c0*/  SYNCS.PHASECHK.TRANS64.TRYWAIT P0, [R0+URZ+0x100], R5 ;  /* 0x00010005000075a7 */ /* 0x0022a400080011ff */
[----:B--2---:R-:W-:Y:S05]  /*94d0*/  @!P0 NANOSLEEP.SYNCS 0x989680 ;  /* 0x009896800000895d */ /* 0x004fea0003900000 */
[----:B------:R-:W2:Y:S02]  /*94e0*/  @!P0 SYNCS.PHASECHK.TRANS64 P0, [R0+URZ+0x100], R5 ;  /* 0x00010005000085a7 */ /* 0x000ea400080010ff */
[----:B--2---:R-:W-:Y:S05]  /*94f0*/  @!P0 BRA `(.L_x_42) ;  /* 0xfffffffc00f08947 */ /* 0x004fea000383ffff */
[----:B------:R-:W-:Y:S05]  /*9500*/  BRA `(.L_x_138) ;  /* 0xffffff90009c7947 */ /* 0x000fea000383ffff */
.L_x_43:
[----:B------:R-:W-:-:S07]  /*9510*/  MOV R0, UR5 ;  /* 0x0000000500007c02 */ /* 0x000fce0008000f00 */
.L_x_139:
[----:B-1----:R1:W2:Y:S02]  /*9520*/  SYNCS.PHASECHK.TRANS64.TRYWAIT P0, [R0+URZ+0xb0], R5 ;  /* 0x0000b005000075a7 */ /* 0x0022a400080011ff */
[----:B--2---:R-:W-:Y:S05]  /*9530*/  @!P0 NANOSLEEP.SYNCS 0x989680 ;  /* 0x009896800000895d */ /* 0x004fea0003900000 */
[----:B------:R-:W2:Y:S02]  /*9540*/  @!P0 SYNCS.PHASECHK.TRANS64 P0, [R0+URZ+0xb0], R5 ;  /* 0x0000b005000085a7 */ /* 0x000ea400080010ff */
[----:B--2---:R-:W-:Y:S05]  /*9550*/  @!P0 BRA `(.L_x_139) ;  /* 0xfffffffc00f08947 */ /* 0x004fea000383ffff */
[----:B------:R-:W-:Y:S05]  /*9560*/  BRA `(.L_x_140) ;  /* 0xffffff9000ac7947 */ /* 0x000fea000383ffff */
.L_x_44:
[----:B-1----:R1:W2:Y:S02]  /*9570*/  SYNCS.PHASECHK.TRANS64.TRYWAIT P1, [R0+URZ+0xa0], R5 ;  /* 0x0000a005000075a7 */ /* 0x0022a400080211ff */
[----:B--2---:R-:W-:Y:S05]  /*9580*/  @!P1 NANOSLEEP.SYNCS 0x989680 ;  /* 0x009896800000995d */ /* 0x004fea0003900000 */
[----:B------:R-:W2:Y:S02]  /*9590*/  @!P1 SYNCS.PHASECHK.TRANS64 P1, [R0+URZ+0xa0], R5 ;  /* 0x0000a005000095a7 */ /* 0x000ea400080210ff */
[----:B--2---:R-:W-:Y:S05]  /*95a0*/  @!P1 BRA `(.L_x_44) ;  /* 0xfffffffc00f09947 */ /* 0x004fea000383ffff */
[----:B------:R-:W-:Y:S05]  /*95b0*/  BRA `(.L_x_141) ;  /* 0xffffff9000dc7947 */ /* 0x000fea000383ffff */
.L_x_47:
[----:B------:R-:W-:-:S07]  /*95c0*/  MOV R0, UR5 ;  /* 0x0000000500007c02 */ /* 0x000fce0008000f00 */
.L_x_142:
[----:B-1----:R1:W2:Y:S02]  /*95d0*/  SYNCS.PHASECHK.TRANS64.TRYWAIT P0, [R0+URZ+0xb0], R3 ;  /* 0x0000b003000075a7 */ /* 0x0022a400080011ff */
[----:B--2---:R-:W-:Y:S05]  /*95e0*/  @!P0 NANOSLEEP.SYNCS 0x989680 ;  /* 0x009896800000895d */ /* 0x004fea0003900000 */
[----:B------:R-:W2:Y:S02]  /*95f0*/  @!P0 SYNCS.PHASECHK.TRANS64 P0, [R0+URZ+0xb0], R3 ;  /* 0x0000b003000085a7 */ /* 0x000ea400080010ff */
[----:B--2---:R-:W-:Y:S05]  /*9600*/  @!P0 BRA `(.L_x_142) ;  /* 0xfffffffc00f08947 */ /* 0x004fea000383ffff */
[----:B------:R-:W-:Y:S05]  /*9610*/  BRA `(.L_x_46) ;  /* 0xffffff9400307947 */ /* 0x000fea000383ffff */
.L_x_54:
[----:B-1----:R1:W2:Y:S02]  /*9620*/  SYNCS.PHASECHK.TRANS64.TRYWAIT P1, [R0+URZ+0xa0], R5 ;  /* 0x0000a005000075a7 */ /* 0x0022a400080211ff */
[----:B--2---:R-:W-:Y:S05]  /*9630*/  @!P1 NANOSLEEP.SYNCS 0x989680 ;  /* 0x009896800000995d */ /* 0x004fea0003900000 */
[----:B------:R-:W2:Y:S02]  /*9640*/  @!P1 SYNCS.PHASECHK.TRANS64 P1, [R0+URZ+0xa0], R5 ;  /* 0x0000a005000095a7 */ /* 0x000ea400080210ff */
[----:B--2---:R-:W-:Y:S05]  /*9650*/  @!P1 BRA `(.L_x_54) ;  /* 0xfffffffc00f09947 */ /* 0x004fea000383ffff */
[----:B------:R-:W-:Y:S05]  /*9660*/  BRA `(.L_x_143) ;  /* 0xffffff9800a07947 */ /* 0x000fea000383ffff */
.L_x_55:
[----:B------:R-:W-:-:S07]  /*9670*/  MOV R3, UR7 ;  /* 0x0000000700037c02 */ /* 0x000fce0008000f00 */
.L_x_144:
[----:B-1----:R1:W2:Y:S02]  /*9680*/  SYNCS.PHASECHK.TRANS64.TRYWAIT P0, [R3+URZ+0xe0], R0 ;  /* 0x0000e000030075a7 */ /* 0x0022a400080011ff */
[----:B--2---:R-:W-:Y:S05]  /*9690*/  @!P0 NANOSLEEP.SYNCS 0x989680 ;  /* 0x009896800000895d */ /* 0x004fea0003900000 */
[----:B------:R-:W2:Y:S02]  /*96a0*/  @!P0 SYNCS.PHASECHK.TRANS64 P0, [R3+URZ+0xe0], R0 ;  /* 0x0000e000030085a7 */ /* 0x000ea400080010ff */
[----:B--2---:R-:W-:Y:S05]  /*96b0*/  @!P0 BRA `(.L_x_144) ;  /* 0xfffffffc00f08947 */ /* 0x004fea000383ffff */
[----:B------:R-:W-:Y:S05]  /*96c0*/  BRA `(.L_x_145) ;  /* 0xffffff9800f07947 */ /* 0x000fea000383ffff */
.L_x_58:
[----:B------:R-:W-:Y:S07]  /*96d0*/  MOV R0, UR6 ;  /* 0x0000000600007c02 */ /* 0x000fee0008000f00 */
.L_x_146:
[----:B-1----:R1:W2:Y:S02]  /*96e0*/  SYNCS.PHASECHK.TRANS64.TRYWAIT P0, [R0+URZ], R3 ;  /* 0x00000003000075a7 */ /* 0x0022a400080011ff */
[----:B--2---:R-:W-:Y:S05]  /*96f0*/  @!P0 NANOSLEEP.SYNCS 0x989680 ;  /* 0x009896800000895d */ /* 0x004fea0003900000 */
[----:B------:R-:W2:Y:S02]  /*9700*/  @!P0 SYNCS.PHASECHK.TRANS64 P0, [R0+URZ], R3 ;  /* 0x00000003000085a7 */ /* 0x000ea400080010ff */
[----:B--2---:R-:W-:Y:S05]  /*9710*/  @!P0 BRA `(.L_x_146) ;  /* 0xfffffffc00f08947 */ /* 0x004fea000383ffff */
[----:B------:R-:W-:Y:S05]  /*9720*/  BRA `(.L_x_57) ;  /* 0xffffff9c000c7947 */ /* 0x000fea000383ffff */
.L_x_61:
[----:B------:R-:W-:-:S07]  /*9730*/  MOV R0, UR6 ;  /* 0x0000000600007c02 */ /* 0x000fce0008000f00 */
.L_x_147:
[----:B--2---:R2:W4:Y:S02]  /*9740*/  SYNCS.PHASECHK.TRANS64.TRYWAIT P0, [R0+URZ], R3 ;  /* 0x00000003000075a7 */ /* 0x00452400080011ff */
[----:B----4-:R-:W-:Y:S05]  /*9750*/  @!P0 NANOSLEEP.SYNCS 0x989680 ;  /* 0x009896800000895d */ /* 0x010fea0003900000 */
[----:B------:R-:W4:Y:S02]  /*9760*/  @!P0 SYNCS.PHASECHK.TRANS64 P0, [R0+URZ], R3 ;  /* 0x00000003000085a7 */ /* 0x000f2400080010ff */
[----:B----4-:R-:W-:Y:S05]  /*9770*/  @!P0 BRA `(.L_x_147) ;  /* 0xfffffffc00f08947 */ /* 0x010fea000383ffff */
[----:B------:R-:W-:Y:S05]  /*9780*/  BRA `(.L_x_148) ;  /* 0xffffff9c00e87947 */ /* 0x000fea000383ffff */
.L_x_62:
[----:B------:R-:W-:-:S07]  /*9790*/  MOV R0, UR6 ;  /* 0x0000000600007c02 */ /* 0x000fce0008000f00 */
.L_x_149:
[----:B-1----:R1:W2:Y:S02]  /*97a0*/  SYNCS.PHASECHK.TRANS64.TRYWAIT P0, [R0+URZ], R3 ;  /* 0x00000003000075a7 */ /* 0x0022a400080011ff */
[----:B--2---:R-:W-:Y:S05]  /*97b0*/  @!P0 NANOSLEEP.SYNCS 0x989680 ;  /* 0x009896800000895d */ /* 0x004fea0003900000 */
[----:B------:R-:W2:Y:S02]  /*97c0*/  @!P0 SYNCS.PHASECHK.TRANS64 P0, [R0+URZ], R3 ;  /* 0x00000003000085a7 */ /* 0x000ea400080010ff */
[----:B--2---:R-:W-:Y:S05]  /*97d0*/  @!P0 BRA `(.L_x_149) ;  /* 0xfffffffc00f08947 */ /* 0x004fea000383ffff */
[----:B------:R-:W-:Y:S05]  /*97e0*/  BRA `(.L_x_150) ;  /* 0xffffff9c00f47947 */ /* 0x000fea000383ffff */
.L_x_63:
[----:B------:R-:W-:-:S07]  /*97f0*/  MOV R0, UR6 ;  /* 0x0000000600007c02 */ /* 0x000fce0008000f00 */
.L_x_151:
[----:B-1----:R1:W2:Y:S02]  /*9800*/  SYNCS.PHASECHK.TRANS64.TRYWAIT P0, [R0+URZ], R3 ;  /* 0x00000003000075a7 */ /* 0x0022a400080011ff */
[----:B--2---:R-:W-:Y:S05]  /*9810*/  @!P0 NANOSLEEP.SYNCS 0x989680 ;  /* 0x009896800000895d */ /* 0x004fea0003900000 */
[----:B------:R-:W2:Y:S02]  /*9820*/  @!P0 SYNCS.PHASECHK.TRANS64 P0, [R0+URZ], R3 ;  /* 0x00000003000085a7 */ /* 0x000ea400080010ff */
[----:B--2---:R-:W-:Y:S05]  /*9830*/  @!P0 BRA `(.L_x_151) ;  /* 0xfffffffc00f08947 */ /* 0x004fea000383ffff */
[----:B------:R-:W-:Y:S05]  /*9840*/  BRA `(.L_x_152) ;  /* 0xffffffa000007947 */ /* 0x000fea000383ffff */
.L_x_64:
[----:B------:R-:W-:-:S07]  /*9850*/  MOV R0, UR7 ;  /* 0x0000000700007c02 */ /* 0x000fce0008000f00 */
.L_x_153:
[----:B-1----:R1:W2:Y:S02]  /*9860*/  SYNCS.PHASECHK.TRANS64.TRYWAIT P0, [R0+URZ], R3 ;  /* 0x00000003000075a7 */ /* 0x0022a400080011ff */
[----:B--2---:R-:W-:Y:S05]  /*9870*/  @!P0 NANOSLEEP.SYNCS 0x989680 ;  /* 0x009896800000895d */ /* 0x004fea0003900000 */
[----:B------:R-:W2:Y:S02]  /*9880*/  @!P0 SYNCS.PHASECHK.TRANS64 P0, [R0+URZ], R3 ;  /* 0x00000003000085a7 */ /* 0x000ea400080010ff */
[----:B--2---:R-:W-:Y:S05]  /*9890*/  @!P0 BRA `(.L_x_153) ;  /* 0xfffffffc00f08947 */ /* 0x004fea000383ffff */
[----:B------:R-:W-:Y:S05]  /*98a0*/  BRA `(.L_x_154) ;  /* 0xffffffa0000c7947 */ /* 0x000fea000383ffff */
.L_x_69:
[----:B--2---:R2:W3:Y:S02]  /*98b0*/  SYNCS.PHASECHK.TRANS64.TRYWAIT P0, [R0+URZ+0xa0], R3 ;  /* 0x0000a003000075a7 */ /* 0x0044e400080011ff */
[----:B---3--:R-:W-:Y:S05]  /*98c0*/  @!P0 NANOSLEEP.SYNCS 0x989680 ;  /* 0x009896800000895d */ /* 0x008fea0003900000 */
[----:B------:R-:W3:Y:S02]  /*98d0*/  @!P0 SYNCS.PHASECHK.TRANS64 P0, [R0+URZ+0xa0], R3 ;  /* 0x0000a003000085a7 */ /* 0x000ee400080010ff */
[----:B---3--:R-:W-:Y:S05]  /*98e0*/  @!P0 BRA `(.L_x_69) ;  /* 0xfffffffc00f08947 */ /* 0x008fea000383ffff */
[----:B------:R-:W-:Y:S05]  /*98f0*/  BRA `(.L_x_155) ;  /* 0xffffffa400187947 */ /* 0x000fea000383ffff */
.L_x_72:
[----:B------:R-:W-:Y:S07]  /*9900*/  MOV R0, UR7 ;  /* 0x0000000700007c02 */ /* 0x000fee0008000f00 */
.L_x_156:
[----:B--2---:R2:W3:Y:S02]  /*9910*/  SYNCS.PHASECHK.TRANS64.TRYWAIT P0, [R0+URZ+0x98], R3 ;  /* 0x00009803000075a7 */ /* 0x0044e400080011ff */
[----:B---3--:R-:W-:Y:S05]  /*9920*/  @!P0 NANOSLEEP.SYNCS 0x989680 ;  /* 0x009896800000895d */ /* 0x008fea0003900000 */
[----:B------:R-:W3:Y:S02]  /*9930*/  @!P0 SYNCS.PHASECHK.TRANS64 P0, [R0+URZ+0x98], R3 ;  /* 0x00009803000085a7 */ /* 0x000ee400080010ff */
[----:B---3--:R-:W-:Y:S05]  /*9940*/  @!P0 BRA `(.L_x_156) ;  /* 0xfffffffc00f08947 */ /* 0x008fea000383ffff */
[----:B------:R-:W-:Y:S05]  /*9950*/  BRA `(.L_x_71) ;  /* 0xffffffa400f87947 */ /* 0x000fea000383ffff */
.L_x_75:
[----:B------:R-:W-:Y:S07]  /*9960*/  MOV R3, UR7 ;  /* 0x0000000700037c02 */ /* 0x000fee0008000f00 */
.L_x_157:
[----:B-1----:R1:W2:Y:S02]  /*9970*/  SYNCS.PHASECHK.TRANS64.TRYWAIT P0, [R3+URZ+0x70], R12 ;  /* 0x0000700c030075a7 */ /* 0x0022a400080011ff */
[----:B--2---:R-:W-:Y:S05]  /*9980*/  @!P0 NANOSLEEP.SYNCS 0x989680 ;  /* 0x009896800000895d */ /* 0x004fea0003900000 */
[----:B------:R-:W2:Y:S02]  /*9990*/  @!P0 SYNCS.PHASECHK.TRANS64 P0, [R3+URZ+0x70], R12 ;  /* 0x0000700c030085a7 */ /* 0x000ea400080010ff */
[----:B--2---:R-:W-:Y:S05]  /*99a0*/  @!P0 BRA `(.L_x_157) ;  /* 0xfffffffc00f08947 */ /* 0x004fea000383ffff */
[----:B------:R-:W-:Y:S05]  /*99b0*/  BRA `(.L_x_158) ;  /* 0xffffffa800707947 */ /* 0x000fea000383ffff */
.L_x_76:
[----:B-1----:R-:W-:Y:S07]  /*99c0*/  MOV R3, UR7 ;  /* 0x0000000700037c02 */ /* 0x002fee0008000f00 */
.L_x_159:
[----:B-1----:R1:W2:Y:S02]  /*99d0*/  SYNCS.PHASECHK.TRANS64.TRYWAIT P0, [R3+URZ+0x78], R12 ;  /* 0x0000780c030075a7 */ /* 0x0022a400080011ff */
[----:B--2---:R-:W-:Y:S05]  /*99e0*/  @!P0 NANOSLEEP.SYNCS 0x989680 ;  /* 0x009896800000895d */ /* 0x004fea0003900000 */
[----:B------:R-:W2:Y:S02]  /*99f0*/  @!P0 SYNCS.PHASECHK.TRANS64 P0, [R3+URZ+0x78], R12 ;  /* 0x0000780c030085a7 */ /* 0x000ea400080010ff */
[----:B--2---:R-:W-:Y:S05]  /*9a00*/  @!P0 BRA `(.L_x_159) ;  /* 0xfffffffc00f08947 */ /* 0x004fea000383ffff */
[----:B------:R-:W-:Y:S05]  /*9a10*/  BRA `(.L_x_160) ;  /* 0xffffffa800ac7947 */ /* 0x000fea000383ffff */
.L_x_77:
[----:B-1----:R-:W-:Y:S07]  /*9a20*/  MOV R3, UR7 ;  /* 0x0000000700037c02 */ /* 0x002fee0008000f00 */
.L_x_161:
[----:B-1----:R1:W2:Y:S02]  /*9a30*/  SYNCS.PHASECHK.TRANS64.TRYWAIT P0, [R3+URZ+0x80], R12 ;  /* 0x0000800c030075a7 */ /* 0x0022a400080011ff */
[----:B--2---:R-:W-:Y:S05]  /*9a40*/  @!P0 NANOSLEEP.SYNCS 0x989680 ;  /* 0x009896800000895d */ /* 0x004fea0003900000 */
[----:B------:R-:W2:Y:S02]  /*9a50*/  @!P0 SYNCS.PHASECHK.TRANS64 P0, [R3+URZ+0x80], R12 ;  /* 0x0000800c030085a7 */ /* 0x000ea400080010ff */
[----:B--2---:R-:W-:Y:S05]  /*9a60*/  @!P0 BRA `(.L_x_161) ;  /* 0xfffffffc00f08947 */ /* 0x004fea000383ffff */
[----:B------:R-:W-:Y:S05]  /*9a70*/  BRA `(.L_x_162) ;  /* 0xffffffa800f47947 */ /* 0x000fea000383ffff */
.L_x_78:
[----:B------:R-:W-:Y:S07]  /*9a80*/  MOV R3, UR7 ;  /* 0x0000000700037c02 */ /* 0x000fee0008000f00 */
.L_x_163:
[----:B-1----:R1:W2:Y:S02]  /*9a90*/  SYNCS.PHASECHK.TRANS64.TRYWAIT P0, [R3+URZ+0x88], R12 ;  /* 0x0000880c030075a7 */ /* 0x0022a400080011ff */
[----:B--2---:R-:W-:Y:S05]  /*9aa0*/  @!P0 NANOSLEEP.SYNCS 0x989680 ;  /* 0x009896800000895d */ /* 0x004fea0003900000 */
[----:B------:R-:W2:Y:S02]  /*9ab0*/  @!P0 SYNCS.PHASECHK.TRANS64 P0, [R3+URZ+0x88], R12 ;  /* 0x0000880c030085a7 */ /* 0x000ea400080010ff */
[----:B--2---:R-:W-:Y:S05]  /*9ac0*/  @!P0 BRA `(.L_x_163) ;  /* 0xfffffffc00f08947 */ /* 0x004fea000383ffff */
[----:B------:R-:W-:Y:S05]  /*9ad0*/  BRA `(.L_x_164) ;  /* 0xffffffac007c7947 */ /* 0x000fea000383ffff */
.L_x_80:
[----:B------:R-:W-:-:S07]  /*9ae0*/  MOV R0, UR7 ;  /* 0x0000000700007c02 */ /* 0x000fce0008000f00 */
.L_x_165:
[----:B-1----:R1:W3:Y:S02]  /*9af0*/  SYNCS.PHASECHK.TRANS64.TRYWAIT P0, [R0+URZ+0x70], R3 ;  /* 0x00007003000075a7 */ /* 0x0022e400080011ff */
[----:B---3--:R-:W-:Y:S05]  /*9b00*/  @!P0 NANOSLEEP.SYNCS 0x989680 ;  /* 0x009896800000895d */ /* 0x008fea0003900000 */
[----:B------:R-:W3:Y:S02]  /*9b10*/  @!P0 SYNCS.PHASECHK.TRANS64 P0, [R0+URZ+0x70], R3 ;  /* 0x00007003000085a7 */ /* 0x000ee400080010ff */
[----:B---3--:R-:W-:Y:S05]  /*9b20*/  @!P0 BRA `(.L_x_165) ;  /* 0xfffffffc00f08947 */ /* 0x008fea000383ffff */
[----:B------:R-:W-:Y:S05]  /*9b30*/  BRA `(.L_x_166) ;  /* 0xffffffac00ec7947 */ /* 0x000fea000383ffff */
.L_x_81:
[----:B-1----:R-:W-:-:S07]  /*9b40*/  MOV R0, UR7 ;  /* 0x0000000700007c02 */ /* 0x002fce0008000f00 */
.L_x_167:
[----:B-1----:R1:W3:Y:S02]  /*9b50*/  SYNCS.PHASECHK.TRANS64.TRYWAIT P0, [R0+URZ+0x78], R3 ;  /* 0x00007803000075a7 */ /* 0x0022e400080011ff */
[----:B---3--:R-:W-:Y:S05]  /*9b60*/  @!P0 NANOSLEEP.SYNCS 0x989680 ;  /* 0x009896800000895d */ /* 0x008fea0003900000 */
[----:B------:R-:W3:Y:S02]  /*9b70*/  @!P0 SYNCS.PHASECHK.TRANS64 P0, [R0+URZ+0x78], R3 ;  /* 0x00007803000085a7 */ /* 0x000ee400080010ff */
[----:B---3--:R-:W-:Y:S05]  /*9b80*/  @!P0 BRA `(.L_x_167) ;  /* 0xfffffffc00f08947 */ /* 0x008fea000383ffff */
[----:B------:R-:W-:Y:S05]  /*9b90*/  BRA `(.L_x_168) ;  /* 0xffffffac00dc7947 */ /* 0x000fea000383ffff */
.L_x_82:
[----:B-1----:R-:W-:-:S07]  /*9ba0*/  MOV R0, UR7 ;  /* 0x0000000700007c02 */ /* 0x002fce0008000f00 */
.L_x_169:
[----:B-1----:R1:W3:Y:S02]  /*9bb0*/  SYNCS.PHASECHK.TRANS64.TRYWAIT P0, [R0+URZ+0x80], R3 ;  /* 0x00008003000075a7 */ /* 0x0022e400080011ff */
[----:B---3--:R-:W-:Y:S05]  /*9bc0*/  @!P0 NANOSLEEP.SYNCS 0x989680 ;  /* 0x009896800000895d */ /* 0x008fea0003900000 */
[----:B------:R-:W3:Y:S02]  /*9bd0*/  @!P0 SYNCS.PHASECHK.TRANS64 P0, [R0+URZ+0x80], R3 ;  /* 0x00008003000085a7 */ /* 0x000ee400080010ff */
[----:B---3--:R-:W-:Y:S05]  /*9be0*/  @!P0 BRA `(.L_x_169) ;  /* 0xfffffffc00f08947 */ /* 0x008fea000383ffff */
[----:B------:R-:W-:Y:S05]  /*9bf0*/  BRA `(.L_x_170) ;  /* 0xffffffac00cc7947 */ /* 0x000fea000383ffff */
.L_x_84:
[----:B--2---:R2:W4:Y:S02]  /*9c00*/  SYNCS.PHASECHK.TRANS64.TRYWAIT P0, [R0+URZ+0xa0], R3 ;  /* 0x0000a003000075a7 */ /* 0x00452400080011ff */
[----:B----4-:R-:W-:Y:S05]  /*9c10*/  @!P0 NANOSLEEP.SYNCS 0x989680 ;  /* 0x009896800000895d */ /* 0x010fea0003900000 */
[----:B------:R-:W4:Y:S02]  /*9c20*/  @!P0 SYNCS.PHASECHK.TRANS64 P0, [R0+URZ+0xa0], R3 ;  /* 0x0000a003000085a7 */ /* 0x000f2400080010ff */
[----:B----4-:R-:W-:Y:S05]  /*9c30*/  @!P0 BRA `(.L_x_84) ;  /* 0xfffffffc00f08947 */ /* 0x010fea000383ffff */
[----:B------:R-:W-:Y:S05]  /*9c40*/  BRA `(.L_x_171) ;  /* 0xffffffb0009c7947 */ /* 0x000fea000383ffff */
.L_x_95:
[----:B-1----:R1:W3:Y:S02]  /*9c50*/  SYNCS.PHASECHK.TRANS64.TRYWAIT P1, [R0+URZ+0x50], R3 ;  /* 0x00005003000075a7 */ /* 0x0022e400080211ff */
[----:B---3--:R-:W-:Y:S05]  /*9c60*/  @!P1 NANOSLEEP.SYNCS 0x989680 ;  /* 0x009896800000995d */ /* 0x008fea0003900000 */
[----:B------:R-:W3:Y:S02]  /*9c70*/  @!P1 SYNCS.PHASECHK.TRANS64 P1, [R0+URZ+0x50], R3 ;  /* 0x00005003000095a7 */ /* 0x000ee400080210ff */
[----:B---3--:R-:W-:Y:S05]  /*9c80*/  @!P1 BRA `(.L_x_95) ;  /* 0xfffffffc00f09947 */ /* 0x008fea000383ffff */
[----:B------:R-:W-:Y:S05]  /*9c90*/  BRA `(.L_x_94) ;  /* 0xffffffbc00b47947 */ /* 0x000fea000383ffff */
.L_x_97:
[----:B---3--:R3:W4:Y:S02]  /*9ca0*/  SYNCS.PHASECHK.TRANS64.TRYWAIT P0, [R108+URZ+0xc0], R7 ;  /* 0x0000c0076c0075a7 */ /* 0x00872400080011ff */
[----:B----4-:R-:W-:Y:S05]  /*9cb0*/  @!P0 NANOSLEEP.SYNCS 0x989680 ;  /* 0x009896800000895d */ /* 0x010fea0003900000 */
[----:B------:R-:W4:Y:S02]  /*9cc0*/  @!P0 SYNCS.PHASECHK.TRANS64 P0, [R108+URZ+0xc0], R7 ;  /* 0x0000c0076c0085a7 */ /* 0x000f2400080010ff */
[----:B----4-:R-:W-:Y:S05]  /*9cd0*/  @!P0 BRA `(.L_x_97) ;  /* 0xfffffffc00f08947 */ /* 0x010fea000383ffff */
[----:B------:R-:W-:Y:S05]  /*9ce0*/  BRA `(.L_x_96) ;  /* 0xffffffc000087947 */ /* 0x000fea000383ffff */
.L_x_105:
[----:B--2---:R2:W3:Y:S02]  /*9cf0*/  SYNCS.PHASECHK.TRANS64.TRYWAIT P0, [R55+URZ+0x50], R0 ;  /* 0x00005000370075a7 */ /* 0x0044e400080011ff */
[----:B---3--:R-:W-:Y:S05]  /*9d00*/  @!P0 NANOSLEEP.SYNCS 0x989680 ;  /* 0x009896800000895d */ /* 0x008fea0003900000 */
[----:B------:R-:W3:Y:S02]  /*9d10*/  @!P0 SYNCS.PHASECHK.TRANS64 P0, [R55+URZ+0x50], R0 ;  /* 0x00005000370085a7 */ /* 0x000ee400080010ff */
[----:B---3--:R-:W-:Y:S05]  /*9d20*/  @!P0 BRA `(.L_x_105) ;  /* 0xfffffffc00f08947 */ /* 0x008fea000383ffff */
[----:B------:R-:W-:Y:S05]  /*9d30*/  BRA `(.L_x_104) ;  /* 0xffffffcc00007947 */ /* 0x000fea000383ffff */
.L_x_113:
[----:B--2---:R2:W3:Y:S02]  /*9d40*/  SYNCS.PHASECHK.TRANS64.TRYWAIT P0, [R73+URZ+0x50], R2 ;  /* 0x00005002490075a7 */ /* 0x0044e400080011ff */
[----:B---3--:R-:W-:Y:S05]  /*9d50*/  @!P0 NANOSLEEP.SYNCS 0x989680 ;  /* 0x009896800000895d */ /* 0x008fea0003900000 */
[----:B------:R-:W3:Y:S02]  /*9d60*/  @!P0 SYNCS.PHASECHK.TRANS64 P0, [R73+URZ+0x50], R2 ;  /* 0x00005002490085a7 */ /* 0x000ee400080010ff */
[----:B---3--:R-:W-:Y:S05]  /*9d70*/  @!P0 BRA `(.L_x_113) ;  /* 0xfffffffc00f08947 */ /* 0x008fea000383ffff */
[----:B------:R-:W-:Y:S05]  /*9d80*/  BRA `(.L_x_112) ;  /* 0xffffffd8003c7947 */ /* 0x000fea000383ffff */
.L_x_121:
[----:B--2---:R2:W3:Y:S02]  /*9d90*/  SYNCS.PHASECHK.TRANS64.TRYWAIT P0, [R76+URZ+0x50], R3 ;  /* 0x000050034c0075a7 */ /* 0x0044e400080011ff */
[----:B---3--:R-:W-:Y:S05]  /*9da0*/  @!P0 NANOSLEEP.SYNCS 0x989680 ;  /* 0x009896800000895d */ /* 0x008fea0003900000 */
[----:B------:R-:W3:Y:S02]  /*9db0*/  @!P0 SYNCS.PHASECHK.TRANS64 P0, [R76+URZ+0x50], R3 ;  /* 0x000050034c0085a7 */ /* 0x000ee400080010ff */
[----:B---3--:R-:W-:Y:S05]  /*9dc0*/  @!P0 BRA `(.L_x_121) ;  /* 0xfffffffc00f08947 */ /* 0x008fea000383ffff */
[----:B------:R-:W-:Y:S05]  /*9dd0*/  BRA `(.L_x_120) ;  /* 0xffffffe400847947 */ /* 0x000fea000383ffff */
        .weak           $__internal_0_$__cuda_sm10x_tcgen05_guardrail_trap_col_being_dealloced_not_returned_by_alloc
        .type           $__internal_0_$__cuda_sm10x_tcgen05_guardrail_trap_col_being_dealloced_not_returned_by_alloc,@function
        .size           $__internal_0_$__cuda_sm10x_tcgen05_guardrail_trap_col_being_dealloced_not_returned_by_alloc,($__internal_1_$__cuda_sm10x_tcgen05_guardrail_trap_phase_invalid_during_alloc - $__internal_0_$__cuda_sm10x_tcgen05_guardrail_trap_col_being_dealloced_not_returned_by_alloc)
$__internal_0_$__cuda_sm10x_tcgen05_guardrail_trap_col_being_dealloced_not_returned_by_alloc:
[----:B------:R-:W-:Y:S05]  /*9de0*/  BPT.TRAP 0x1 ;  /* 0x000000040000795c */ /* 0x000fea0000300000 */
[----:B------:R-:W-:-:S04]  /*9df0*/  HFMA2 R3, -RZ, RZ, 0, 0 ;  /* 0x00000000ff037431 */ /* 0x000fc800000001ff */
[----:B------:R-:W-:Y:S05]  /*9e00*/  RET.REL.NODEC R2 `(_ZN7cutlass13device_kernelINS_4gemm6kernel13GemmUniversalIN4cute5tupleIJiiiiEEENS1_10collective13CollectiveMmaINS1_35MainloopSm100TmaUmmaWarpSpecializedILi5ELi2ELi4ENS5_IJNS4_1CILi1EEESB_SB_EEEEENS5_IJNSA_ILi64EEENSA_ILi256EEENSA_ILi128EEEEEEaNS5_IJlSB_lEEEaNS5_IJSB_llEEENS4_8TiledMMAINS4_8MMA_AtomIJNS4_15SM100_MMA_S8_SSIaaiLi64ELi256ELNS4_4UMMA5MajorE0ELSO_1ELNSN_8SaturateE0EEEEEENS4_6LayoutISC_NS5_IJNSA_ILi0EEEST_ST_EEEEENS5_IJNS4_10UnderscoreESW_SW_EEEEENS4_13SM90_TMA_LOADENS4_14ComposedLayoutINS4_7SwizzleILi3ELi4ELi3EEENS4_18smem_ptr_flag_bitsILi8EEENSS_INS5_IJNSA_ILi8EEESG_EEENS5_IJSG_SB_EEEEEEEvNS4_8identityESZ_NS10_IS12_S14_NSS_INS5_IJSG_S15_EEENS5_IJSB_SG_EEEEEEEvS1A_EENS_8epilogue10collective18CollectiveEpilogueINS1G_23Sm100TmaWarpSpecializedILi4ELi2ELi32ELb0ELb0EEEJSH_NS5_IJNSS_ISE_SB_EES1L_EEEaSI_aSI_NS1G_6fusion15FusionCallbacksIS1K_NS1N_17LinearCombinationIaiaiLNS_15FloatRoundStyleE2EEESH_S1M_JEEENS4_5SM1004TMEM4LOAD26SM100_TMEM_LOAD_16dp32b32xESZ_NS10_INS11_ILi2ELi4ELi3EEES14_NSS_INS5_IJS15_SE_EEENS5_IJSE_SB_EEEEEEENS4_39AutoVectorizingCopyWithAssumedAlignmentILi128EEENS4_14SM90_TMA_STOREES21_S23_S23_EEEvvEEEEvNT_6ParamsE) ;  /* 0xffffff60027c7950 */ /* 0x000fea0003c3ffff */
        .weak           $__internal_1_$__cuda_sm10x_tcgen05_guardrail_trap_phase_invalid_during_alloc
        .type           $__internal_1_$__cuda_sm10x_tcgen05_guardrail_trap_phase_invalid_during_alloc,@function
        .size           $__internal_1_$__cuda_sm10x_tcgen05_guardrail_trap_phase_invalid_during_alloc,($__internal_2_$__cuda_sm10x_tcgen05_guardrail_trap_unallocated_columns_being_dealloced - $__internal_1_$__cuda_sm10x_tcgen05_guardrail_trap_phase_invalid_during_alloc)
$__internal_1_$__cuda_sm10x_tcgen05_guardrail_trap_phase_invalid_during_alloc:
[----:B------:R-:W-:Y:S05]  /*9e10*/  BPT.TRAP 0x1 ;  /* 0x000000040000795c */ /* 0x000fea0000300000 */
[----:B------:R-:W-:-:S04]  /*9e20*/  MOV R3, 0x0 ;  /* 0x0000000000037802 */ /* 0x000fc80000000f00 */
[----:B------:R-:W-:Y:S05]  /*9e30*/  RET.REL.NODEC R2 `(_ZN7cutlass13device_kernelINS_4gemm6kernel13GemmUniversalIN4cute5tupleIJiiiiEEENS1_10collective13CollectiveMmaINS1_35MainloopSm100TmaUmmaWarpSpecializedILi5ELi2ELi4ENS5_IJNS4_1CILi1EEESB_SB_EEEEENS5_IJNSA_ILi64EEENSA_ILi256EEENSA_ILi128EEEEEEaNS5_IJlSB_lEEEaNS5_IJSB_llEEENS4_8TiledMMAINS4_8MMA_AtomIJNS4_15SM100_MMA_S8_SSIaaiLi64ELi256ELNS4_4UMMA5MajorE0ELSO_1ELNSN_8SaturateE0EEEEEENS4_6LayoutISC_NS5_IJNSA_ILi0EEEST_ST_EEEEENS5_IJNS4_10UnderscoreESW_SW_EEEEENS4_13SM90_TMA_LOADENS4_14ComposedLayoutINS4_7SwizzleILi3ELi4ELi3EEENS4_18smem_ptr_flag_bitsILi8EEENSS_INS5_IJNSA_ILi8EEESG_EEENS5_IJSG_SB_EEEEEEEvNS4_8identityESZ_NS10_IS12_S14_NSS_INS5_IJSG_S15_EEENS5_IJSB_SG_EEEEEEEvS1A_EENS_8epilogue10collective18CollectiveEpilogueINS1G_23Sm100TmaWarpSpecializedILi4ELi2ELi32ELb0ELb0EEEJSH_NS5_IJNSS_ISE_SB_EES1L_EEEaSI_aSI_NS1G_6fusion15FusionCallbacksIS1K_NS1N_17LinearCombinationIaiaiLNS_15FloatRoundStyleE2EEESH_S1M_JEEENS4_5SM1004TMEM4LOAD26SM100_TMEM_LOAD_16dp32b32xESZ_NS10_INS11_ILi2ELi4ELi3EEES14_NSS_INS5_IJS15_SE_EEENS5_IJSE_SB_EEEEEEENS4_39AutoVectorizingCopyWithAssumedAlignmentILi128EEENS4_14SM90_TMA_STOREES21_S23_S23_EEEvvEEEEvNT_6ParamsE) ;  /* 0xffffff6002707950 */ /* 0x000fea0003c3ffff */
        .weak           $__internal_2_$__cuda_sm10x_tcgen05_guardrail_trap_unallocated_columns_being_dealloced
        .type           $__internal_2_$__cuda_sm10x_tcgen05_guardrail_trap_unallocated_columns_being_dealloced,@function
        .size           $__internal_2_$__cuda_sm10x_tcgen05_guardrail_trap_unallocated_columns_being_dealloced,(.L_x_173 - $__internal_2_$__cuda_sm10x_tcgen05_guardrail_trap_unallocated_columns_being_dealloced)
$__internal_2_$__cuda_sm10x_tcgen05_guardrail_trap_unallocated_columns_being_dealloced:
[----:B------:R-:W-:Y:S05]  /*9e40*/  BPT.TRAP 0x1 ;  /* 0x000000040000795c */ /* 0x000fea0000300000 */
[----:B------:R-:W-:-:S04]  /*9e50*/  HFMA2 R3, -RZ, RZ, 0, 0 ;  /* 0x00000000ff037431 */ /* 0x000fc800000001ff */
[----:B------:R-:W-:Y:S05]  /*9e60*/  RET.REL.NODEC R2 `(_ZN7cutlass13device_kernelINS_4gemm6kernel13GemmUniversalIN4cute5tupleIJiiiiEEENS1_10collective13CollectiveMmaINS1_35MainloopSm100TmaUmmaWarpSpecializedILi5ELi2ELi4ENS5_IJNS4_1CILi1EEESB_SB_EEEEENS5_IJNSA_ILi64EEENSA_ILi256EEENSA_ILi128EEEEEEaNS5_IJlSB_lEEEaNS5_IJSB_llEEENS4_8TiledMMAINS4_8MMA_AtomIJNS4_15SM100_MMA_S8_SSIaaiLi64ELi256ELNS4_4UMMA5MajorE0ELSO_1ELNSN_8SaturateE0EEEEEENS4_6LayoutISC_NS5_IJNSA_ILi0EEEST_ST_EEEEENS5_IJNS4_10UnderscoreESW_SW_EEEEENS4_13SM90_TMA_LOADENS4_14ComposedLayoutINS4_7SwizzleILi3ELi4ELi3EEENS4_18smem_ptr_flag_bitsILi8EEENSS_INS5_IJNSA_ILi8EEESG_EEENS5_IJSG_SB_EEEEEEEvNS4_8identityESZ_NS10_IS12_S14_NSS_INS5_IJSG_S15_EEENS5_IJSB_SG_EEEEEEEvS1A_EENS_8epilogue10collective18CollectiveEpilogueINS1G_23Sm100TmaWarpSpecializedILi4ELi2ELi32ELb0ELb0EEEJSH_NS5_IJNSS_ISE_SB_EES1L_EEEaSI_aSI_NS1G_6fusion15FusionCallbacksIS1K_NS1N_17LinearCombinationIaiaiLNS_15FloatRoundStyleE2EEESH_S1M_JEEENS4_5SM1004TMEM4LOAD26SM100_TMEM_LOAD_16dp32b32xESZ_NS10_INS11_ILi2ELi4ELi3EEES14_NSS_INS5_IJS15_SE_EEENS5_IJSE_SB_EEEEEEENS4_39AutoVectorizingCopyWithAssumedAlignmentILi128EEENS4_14SM90_TMA_STOREES21_S23_S23_EEEvvEEEEvNT_6ParamsE) ;  /* 0xffffff6002647950 */ /* 0x000fea0003c3ffff */
.L_x_172:
[----:B------:R-:W-:-:S00]  /*9e70*/  BRA `(.L_x_172) ;  /* 0xfffffffc00fc7947 */ /* 0x000fc0000383ffff */
[----:B------:R-:W-:-:S00]  /*9e80*/  NOP ;  /* 0x0000000000007918 */ /* 0x000fc00000000000 */
[----:B------:R-:W-:-:S00]  /*9e90*/  NOP ;  /* 0x0000000000007918 */ /* 0x000fc00000000000 */
[----:B------:R-:W-:-:S00]  /*9ea0*/  NOP ;  /* 0x0000000000007918 */ /* 0x000fc00000000000 */
[----:B------:R-:W-:-:S00]  /*9eb0*/  NOP ;  /* 0x0000000000007918 */ /* 0x000fc00000000000 */
[----:B------:R-:W-:-:S00]  /*9ec0*/  NOP ;  /* 0x0000000000007918 */ /* 0x000fc00000000000 */
[----:B------:R-:W-:-:S00]  /*9ed0*/  NOP ;  /* 0x0000000000007918 */ /* 0x000fc00000000000 */
[----:B------:R-:W-:-:S00]  /*9ee0*/  NOP ;  /* 0x0000000000007918 */ /* 0x000fc00000000000 */
[----:B------:R-:W-:-:S00]  /*9ef0*/  NOP ;  /* 0x0000000000007918 */ /* 0x000fc00000000000 */
.L_x_173:


//--------------------- .nv.global.init           --------------------------
	.section	.nv.global.init,"aw",@progbits
.nv.global.init:
	.type		$str$27,@object
	.size		$str$27,($str$28 - $str$27)
$str$27:
        /*0000*/ 	.byte	0x28, 0x61, 0x64, 0x64, 0x72, 0x65, 0x73, 0x73, 0x20, 0x26, 0x20, 0x6d, 0x61, 0x73, 0x6b, 0x29
        /*0010*/ 	.byte	0x20, 0x3d, 0x3d, 0x20, 0x30, 0x00
	.type		$str$28,@object
	.size		$str$28,($str$26 - $str$28)
$str$28:
        /*0016*/ 	.byte	0x2f, 0x74, 0x6d, 0x70, 0x2f, 0x63, 0x75, 0x74, 0x6c, 0x61, 0x73, 0x73, 0x5f, 0x73, 0x77, 0x65
        /*0026*/ 	.byte	0x65, 0x70, 0x5f, 0x73, 0x72, 0x63, 0x2f, 0x69, 0x6e, 0x63, 0x6c, 0x75, 0x64, 0x65, 0x2f, 0x63
        /*0036*/ 	.byte	0x75, 0x74, 0x65, 0x2f, 0x70, 0x6f, 0x69, 0x6e, 0x74, 0x65, 0x72, 0x5f, 0x66, 0x6c, 0x61, 0x67
        /*0046*/ 	.byte	0x67, 0x65, 0x64, 0x2e, 0x68, 0x70, 0x70, 0x00
	.type		$str$26,@object
	.size		$str$26,($str$25 - $str$26)
$str$26:
        /*004e*/ 	.byte	0x2f, 0x74, 0x6d, 0x70, 0x2f, 0x63, 0x75, 0x74, 0x6c, 0x61, 0x73, 0x73, 0x5f, 0x73, 0x77, 0x65
        /*005e*/ 	.byte	0x65, 0x70, 0x5f, 0x73, 0x72, 0x63, 0x2f, 0x69, 0x6e, 0x63, 0x6c, 0x75, 0x64, 0x65, 0x2f, 0x63
        /*006e*/ 	.byte	0x75, 0x74, 0x65, 0x2f, 0x61, 0x74, 0x6f, 0x6d, 0x2f, 0x63, 0x6f, 0x70, 0x79, 0x5f, 0x74, 0x72
        /*007e*/ 	.byte	0x61, 0x69, 0x74, 0x73, 0x5f, 0x73, 0x6d, 0x31, 0x30, 0x30, 0x2e, 0x68, 0x70, 0x70, 0x00
	.type		$str$25,@object
	.size		$str$25,(__unnamed_1 - $str$25)
$str$25:
        /*008d*/ 	.byte	0x28, 0x28, 0x75, 0x69, 0x6e, 0x74, 0x33, 0x32, 0x5f, 0x74, 0x28, 0x74, 0x68, 0x72, 0x65, 0x61
        /*009d*/ 	.byte	0x64, 0x49, 0x64, 0x78, 0x2e, 0x78, 0x29, 0x20, 0x2f, 0x20, 0x33, 0x32, 0x29, 0x20, 0x25, 0x20
        /*00ad*/ 	.byte	0x34, 0x29, 0x20, 0x3d, 0x3d, 0x20, 0x28, 0x28, 0x28, 0x74, 0x6d, 0x65, 0x6d, 0x5f, 0x61, 0x64
        /*00bd*/ 	.byte	0x64, 0x72, 0x20, 0x3e, 0x3e, 0x20, 0x31, 0x36, 0x29, 0x20, 0x2f, 0x20, 0x33, 0x32, 0x29, 0x20
        /*00cd*/ 	.byte	0x25, 0x20, 0x34, 0x29, 0x00
	.type		__unnamed_1,@object
	.size		__unnamed_1,(__unnamed_2 - __unnamed_1)
__unnamed_1:
        /*00d2*/ 	.byte	0x61, 0x75, 0x74, 0x6f, 0x20, 0x63, 0x75, 0x74, 0x65, 0x3a, 0x3a, 0x61, 0x73, 0x5f, 0x70, 0x6f
        /* <DEDUP_REMOVED lines=24> */
        /*0262*/ 	.byte	0x00
	.type		__unnamed_2,@object
	.size		__unnamed_2,(__unnamed_3 - __unnamed_2)
__unnamed_2:
        /* <DEDUP_REMOVED lines=26> */
	.type		__unnamed_3,@object
	.size		__unnamed_3,(.L_3 - __unnamed_3)
__unnamed_3:
        /* <DEDUP_REMOVED lines=41> */
.L_3:


//--------------------- .nv.shared._ZN7cutlass13device_kernelINS_4gemm6kernel13GemmUniversalIN4cute5tupleIJiiiiEEENS1_10collective13CollectiveMmaINS1_35MainloopSm100TmaUmmaWarpSpecializedILi5ELi2ELi4ENS5_IJNS4_1CILi1EEESB_SB_EEEEENS5_IJNSA_ILi64EEENSA_ILi256EEENSA_ILi128EEEEEEaNS5_IJlSB_lEEEaNS5_IJSB_llEEENS4_8TiledMMAINS4_8MMA_AtomIJNS4_15SM100_MMA_S8_SSIaaiLi64ELi256ELNS4_4UMMA5MajorE0ELSO_1ELNSN_8SaturateE0EEEEEENS4_6LayoutISC_NS5_IJNSA_ILi0EEEST_ST_EEEEENS5_IJNS4_10UnderscoreESW_SW_EEEEENS4_13SM90_TMA_LOADENS4_14ComposedLayoutINS4_7SwizzleILi3ELi4ELi3EEENS4_18smem_ptr_flag_bitsILi8EEENSS_INS5_IJNSA_ILi8EEESG_EEENS5_IJSG_SB_EEEEEEEvNS4_8identityESZ_NS10_IS12_S14_NSS_INS5_IJSG_S15_EEENS5_IJSB_SG_EEEEEEEvS1A_EENS_8epilogue10collective18CollectiveEpilogueINS1G_23Sm100TmaWarpSpecializedILi4ELi2ELi32ELb0ELb0EEEJSH_NS5_IJNSS_ISE_SB_EES1L_EEEaSI_aSI_NS1G_6fusion15FusionCallbacksIS1K_NS1N_17LinearCombinationIaiaiLNS_15FloatRoundStyleE2EEESH_S1M_JEEENS4_5SM1004TMEM4LOAD26SM100_TMEM_LOAD_16dp32b32xESZ_NS10_INS11_ILi2ELi4ELi3EEES14_NSS_INS5_IJS15_SE_EEENS5_IJSE_SB_EEEEEEENS4_39AutoVectorizingCopyWithAssumedAlignmentILi128EEENS4_14SM90_TMA_STOREES21_S23_S23_EEEvvEEEEvNT_6ParamsE --------------------------
	.section	.nv.shared._ZN7cutlass13device_kernelINS_4gemm6kernel13GemmUniversalIN4cute5tupleIJiiiiEEENS1_10collective13CollectiveMmaINS1_35MainloopSm100TmaUmmaWarpSpecializedILi5ELi2ELi4ENS5_IJNS4_1CILi1EEESB_SB_EEEEENS5_IJNSA_ILi64EEENSA_ILi256EEENSA_ILi128EEEEEEaNS5_IJlSB_lEEEaNS5_IJSB_llEEENS4_8TiledMMAINS4_8MMA_AtomIJNS4_15SM100_MMA_S8_SSIaaiLi64ELi256ELNS4_4UMMA5MajorE0ELSO_1ELNSN_8SaturateE0EEEEEENS4_6LayoutISC_NS5_IJNSA_ILi0EEEST_ST_EEEEENS5_IJNS4_10UnderscoreESW_SW_EEEEENS4_13SM90_TMA_LOADENS4_14ComposedLayoutINS4_7SwizzleILi3ELi4ELi3EEENS4_18smem_ptr_flag_bitsILi8EEENSS_INS5_IJNSA_ILi8EEESG_EEENS5_IJSG_SB_EEEEEEEvNS4_8identityESZ_NS10_IS12_S14_NSS_INS5_IJSG_S15_EEENS5_IJSB_SG_EEEEEEEvS1A_EENS_8epilogue10collective18CollectiveEpilogueINS1G_23Sm100TmaWarpSpecializedILi4ELi2ELi32ELb0ELb0EEEJSH_NS5_IJNSS_ISE_SB_EES1L_EEEaSI_aSI_NS1G_6fusion15FusionCallbacksIS1K_NS1N_17LinearCombinationIaiaiLNS_15FloatRoundStyleE2EEESH_S1M_JEEENS4_5SM1004TMEM4LOAD26SM100_TMEM_LOAD_16dp32b32xESZ_NS10_INS11_ILi2ELi4ELi3EEES14_NSS_INS5_IJS15_SE_EEENS5_IJSE_SB_EEEEEEENS4_39AutoVectorizingCopyWithAssumedAlignmentILi128EEENS4_14SM90_TMA_STOREES21_S23_S23_EEEvvEEEEvNT_6ParamsE,"aw",@nobits
	.sectionflags	@""
	.align	16
	.zero		1024


//--------------------- .nv.shared.reserved.0     --------------------------
	.section	.nv.shared.reserved.0,"aw",@nobits
	.weak		__nv_reservedSMEM_offset_0_alias
	.size		__nv_reservedSMEM_offset_0_alias, 0, 64
	.other		__nv_reservedSMEM_offset_0_alias,@"STO_CUDA_RESERVED_SHARED STV_DEFAULT"
__nv_reservedSMEM_offset_0_alias:
	.zero		0
.nv.shared.reserved.0:
	.zero		64
	.weak		__nv_reservedSMEM_tcgen05_partition
	.type		__nv_reservedSMEM_tcgen05_partition,@object
	.size		__nv_reservedSMEM_tcgen05_partition,(.L_0 - __nv_reservedSMEM_tcgen05_partition)
__nv_reservedSMEM_tcgen05_partition:
	.zero		32
.L_0:


//--------------------- .nv.global                --------------------------
	.section	.nv.global,"aw",@nobits
.nv.global:
	.type		_ZN40_INTERNAL_007ff922_4_k_cu_bb732104_314454cute1_E,@object
	.size		_ZN40_INTERNAL_007ff922_4_k_cu_bb732104_314454cute1_E,(_ZN40_INTERNAL_007ff922_4_k_cu_bb732104_314454cuda3std3__45__cpo6cbeginE - _ZN40_INTERNAL_007ff922_4_k_cu_bb732104_314454cute1_E)
_ZN40_INTERNAL_007ff922_4_k_cu_bb732104_314454cute1_E:
	.zero		1
	.type		_ZN40_INTERNAL_007ff922_4_k_cu_bb732104_314454cuda3std3__45__cpo6cbeginE,@object
	.size		_ZN40_INTERNAL_007ff922_4_k_cu_bb732104_314454cuda3std3__45__cpo6cbeginE,(_ZN40_INTERNAL_007ff922_4_k_cu_bb732104_314454cuda3std3__48in_placeE - _ZN40_INTERNAL_007ff922_4_k_cu_bb732104_314454cuda3std3__45__cpo6cbeginE)
_ZN40_INTERNAL_007ff922_4_k_cu_bb732104_314454cuda3std3__45__cpo6cbeginE:
	.zero		1
	.type		_ZN40_INTERNAL_007ff922_4_k_cu_bb732104_314454cuda3std3__48in_placeE,@object
	.size		_ZN40_INTERNAL_007ff922_4_k_cu_bb732104_314454cuda3std3__48in_placeE,(_ZN40_INTERNAL_007ff922_4_k_cu_bb732104_314454cuda3std6ranges3__45__cpo9iter_moveE - _ZN40_INTERNAL_007ff922_4_k_cu_bb732104_314454cuda3std3__48in_placeE)
_ZN40_INTERNAL_007ff922_4_k_cu_bb732104_314454cuda3std3__48in_placeE:
	.zero		1
	.type		_ZN40_INTERNAL_007ff922_4_k_cu_bb732104_314454cuda3std6ranges3__45__cpo9iter_moveE,@object
	.size		_ZN40_INTERNAL_007ff922_4_k_cu_bb732104_314454cuda3std6ranges3__45__cpo9iter_moveE,(_ZN40_INTERNAL_007ff922_4_k_cu_bb732104_314454cuda3std3__45__cpo5beginE - _ZN40_INTERNAL_007ff922_4_k_cu_bb732104_314454cuda3std6ranges3__45__cpo9iter_moveE)
_ZN40_INTERNAL_007ff922_4_k_cu_bb732104_314454cuda3std6ranges3__45__cpo9iter_moveE:
	.zero		1
	.type		_ZN40_INTERNAL_007ff922_4_k_cu_bb732104_314454cuda3std3__45__cpo5beginE,@object
	.size		_ZN40_INTERNAL_007ff922_4_k_cu_bb732104_314454cuda3std3__45__cpo5beginE,(_ZN40_INTERNAL_007ff922_4_k_cu_bb732104_314454cuda3std3__442_GLOBAL__N__007ff922_4_k_cu_bb732104_314456ignoreE - _ZN40_INTERNAL_007ff922_4_k_cu_bb732104_314454cuda3std3__45__cpo5beginE)
_ZN40_INTERNAL_007ff922_4_k_cu_bb732104_314454cuda3std3__45__cpo5beginE:
	.zero		1
	.type		_ZN40_INTERNAL_007ff922_4_k_cu_bb732104_314454cuda3std3__442_GLOBAL__N__007ff922_4_k_cu_bb732104_314456ignoreE,@object
	.size		_ZN40_INTERNAL_007ff922_4_k_cu_bb732104_314454cuda3std3__442_GLOBAL__N__007ff922_4_k_cu_bb732104_314456ignoreE,(_ZN40_INTERNAL_007ff922_4_k_cu_bb732104_314454cute7productE - _ZN40_INTERNAL_007ff922_4_k_cu_bb732104_314454cuda3std3__442_GLOBAL__N__007ff922_4_k_cu_bb732104_314456ignoreE)
_ZN40_INTERNAL_007ff922_4_k_cu_bb732104_314454cuda3std3__442_GLOBAL__N__007ff922_4_k_cu_bb732104_314456ignoreE:
	.zero		1
	.type		_ZN40_INTERNAL_007ff922_4_k_cu_bb732104_314454cute7productE,@object
	.size		_ZN40_INTERNAL_007ff922_4_k_cu_bb732104_314454cute7productE,(_ZN40_INTERNAL_007ff922_4_k_cu_bb732104_314454cuda3std3__45__cpo3endE - _ZN40_INTERNAL_007ff922_4_k_cu_bb732104_314454cute7productE)
_ZN40_INTERNAL_007ff922_4_k_cu_bb732104_314454cute7productE:
	.zero		1
	.type		_ZN40_INTERNAL_007ff922_4_k_cu_bb732104_314454cuda3std3__45__cpo3endE,@object
	.size		_ZN40_INTERNAL_007ff922_4_k_cu_bb732104_314454cuda3std3__45__cpo3endE,(_ZN40_INTERNAL_007ff922_4_k_cu_bb732104_314454cuda3std3__419piecewise_constructE - _ZN40_INTERNAL_007ff922_4_k_cu_bb732104_314454cuda3std3__45__cpo3endE)
_ZN40_INTERNAL_007ff922_4_k_cu_bb732104_314454cuda3std3__45__cpo3endE:
	.zero		1
	.type		_ZN40_INTERNAL_007ff922_4_k_cu_bb732104_314454cuda3std3__419piecewise_constructE,@object
	.size		_ZN40_INTERNAL_007ff922_4_k_cu_bb732104_314454cuda3std3__419piecewise_constructE,(_ZN40_INTERNAL_007ff922_4_k_cu_bb732104_314454cuda3std3__45__cpo4cendE - _ZN40_INTERNAL_007ff922_4_k_cu_bb732104_314454cuda3std3__419piecewise_constructE)
_ZN40_INTERNAL_007ff922_4_k_cu_bb732104_314454cuda3std3__419piecewise_constructE:
	.zero		1
	.type		_ZN40_INTERNAL_007ff922_4_k_cu_bb732104_314454cuda3std3__45__cpo4cendE,@object
	.size		_ZN40_INTERNAL_007ff922_4_k_cu_bb732104_314454cuda3std3__45__cpo4cendE,(_ZN40_INTERNAL_007ff922_4_k_cu_bb732104_314454cuda3std6ranges3__45__cpo4swapE - _ZN40_INTERNAL_007ff922_4_k_cu_bb732104_314454cuda3std3__45__cpo4cendE)
_ZN40_INTERNAL_007ff922_4_k_cu_bb732104_314454cuda3std3__45__cpo4cendE:
	.zero		1
	.type		_ZN40_INTERNAL_007ff922_4_k_cu_bb732104_314454cuda3std6ranges3__45__cpo4swapE,@object
	.size		_ZN40_INTERNAL_007ff922_4_k_cu_bb732104_314454cuda3std6ranges3__45__cpo4swapE,(.L_11 - _ZN40_INTERNAL_007ff922_4_k_cu_bb732104_314454cuda3std6ranges3__45__cpo4swapE)
_ZN40_INTERNAL_007ff922_4_k_cu_bb732104_314454cuda3std6ranges3__45__cpo4swapE:
	.zero		1
.L_11:


//--------------------- .nv.constant0._ZN7cutlass13device_kernelINS_4gemm6kernel13GemmUniversalIN4cute5tupleIJiiiiEEENS1_10collective13CollectiveMmaINS1_35MainloopSm100TmaUmmaWarpSpecializedILi5ELi2ELi4ENS5_IJNS4_1CILi1EEESB_SB_EEEEENS5_IJNSA_ILi64EEENSA_ILi256EEENSA_ILi128EEEEEEaNS5_IJlSB_lEEEaNS5_IJSB_llEEENS4_8TiledMMAINS4_8MMA_AtomIJNS4_15SM100_MMA_S8_SSIaaiLi64ELi256ELNS4_4UMMA5MajorE0ELSO_1ELNSN_8SaturateE0EEEEEENS4_6LayoutISC_NS5_IJNSA_ILi0EEEST_ST_EEEEENS5_IJNS4_10UnderscoreESW_SW_EEEEENS4_13SM90_TMA_LOADENS4_14ComposedLayoutINS4_7SwizzleILi3ELi4ELi3EEENS4_18smem_ptr_flag_bitsILi8EEENSS_INS5_IJNSA_ILi8EEESG_EEENS5_IJSG_SB_EEEEEEEvNS4_8identityESZ_NS10_IS12_S14_NSS_INS5_IJSG_S15_EEENS5_IJSB_SG_EEEEEEEvS1A_EENS_8epilogue10collective18CollectiveEpilogueINS1G_23Sm100TmaWarpSpecializedILi4ELi2ELi32ELb0ELb0EEEJSH_NS5_IJNSS_ISE_SB_EES1L_EEEaSI_aSI_NS1G_6fusion15FusionCallbacksIS1K_NS1N_17LinearCombinationIaiaiLNS_15FloatRoundStyleE2EEESH_S1M_JEEENS4_5SM1004TMEM4LOAD26SM100_TMEM_LOAD_16dp32b32xESZ_NS10_INS11_ILi2ELi4ELi3EEES14_NSS_INS5_IJS15_SE_EEENS5_IJSE_SB_EEEEEEENS4_39AutoVectorizingCopyWithAssumedAlignmentILi128EEENS4_14SM90_TMA_STOREES21_S23_S23_EEEvvEEEEvNT_6ParamsE --------------------------
	.section	.nv.constant0._ZN7cutlass13device_kernelINS_4gemm6kernel13GemmUniversalIN4cute5tupleIJiiiiEEENS1_10collective13CollectiveMmaINS1_35MainloopSm100TmaUmmaWarpSpecializedILi5ELi2ELi4ENS5_IJNS4_1CILi1EEESB_SB_EEEEENS5_IJNSA_ILi64EEENSA_ILi256EEENSA_ILi128EEEEEEaNS5_IJlSB_lEEEaNS5_IJSB_llEEENS4_8TiledMMAINS4_8MMA_AtomIJNS4_15SM100_MMA_S8_SSIaaiLi64ELi256ELNS4_4UMMA5MajorE0ELSO_1ELNSN_8SaturateE0EEEEEENS4_6LayoutISC_NS5_IJNSA_ILi0EEEST_ST_EEEEENS5_IJNS4_10UnderscoreESW_SW_EEEEENS4_13SM90_TMA_LOADENS4_14ComposedLayoutINS4_7SwizzleILi3ELi4ELi3EEENS4_18smem_ptr_flag_bitsILi8EEENSS_INS5_IJNSA_ILi8EEESG_EEENS5_IJSG_SB_EEEEEEEvNS4_8identityESZ_NS10_IS12_S14_NSS_INS5_IJSG_S15_EEENS5_IJSB_SG_EEEEEEEvS1A_EENS_8epilogue10collective18CollectiveEpilogueINS1G_23Sm100TmaWarpSpecializedILi4ELi2ELi32ELb0ELb0EEEJSH_NS5_IJNSS_ISE_SB_EES1L_EEEaSI_aSI_NS1G_6fusion15FusionCallbacksIS1K_NS1N_17LinearCombinationIaiaiLNS_15FloatRoundStyleE2EEESH_S1M_JEEENS4_5SM1004TMEM4LOAD26SM100_TMEM_LOAD_16dp32b32xESZ_NS10_INS11_ILi2ELi4ELi3EEES14_NSS_INS5_IJS15_SE_EEENS5_IJSE_SB_EEEEEEENS4_39AutoVectorizingCopyWithAssumedAlignmentILi128EEENS4_14SM90_TMA_STOREES21_S23_S23_EEEvvEEEEvNT_6ParamsE,"a",@progbits
	.sectionflags	@""
	.align	4
.nv.constant0._ZN7cutlass13device_kernelINS_4gemm6kernel13GemmUniversalIN4cute5tupleIJiiiiEEENS1_10collective13CollectiveMmaINS1_35MainloopSm100TmaUmmaWarpSpecializedILi5ELi2ELi4ENS5_IJNS4_1CILi1EEESB_SB_EEEEENS5_IJNSA_ILi64EEENSA_ILi256EEENSA_ILi128EEEEEEaNS5_IJlSB_lEEEaNS5_IJSB_llEEENS4_8TiledMMAINS4_8MMA_AtomIJNS4_15SM100_MMA_S8_SSIaaiLi64ELi256ELNS4_4UMMA5MajorE0ELSO_1ELNSN_8SaturateE0EEEEEENS4_6LayoutISC_NS5_IJNSA_ILi0EEEST_ST_EEEEENS5_IJNS4_10UnderscoreESW_SW_EEEEENS4_13SM90_TMA_LOADENS4_14ComposedLayoutINS4_7SwizzleILi3ELi4ELi3EEENS4_18smem_ptr_flag_bitsILi8EEENSS_INS5_IJNSA_ILi8EEESG_EEENS5_IJSG_SB_EEEEEEEvNS4_8identityESZ_NS10_IS12_S14_NSS_INS5_IJSG_S15_EEENS5_IJSB_SG_EEEEEEEvS1A_EENS_8epilogue10collective18CollectiveEpilogueINS1G_23Sm100TmaWarpSpecializedILi4ELi2ELi32ELb0ELb0EEEJSH_NS5_IJNSS_ISE_SB_EES1L_EEEaSI_aSI_NS1G_6fusion15FusionCallbacksIS1K_NS1N_17LinearCombinationIaiaiLNS_15FloatRoundStyleE2EEESH_S1M_JEEENS4_5SM1004TMEM4LOAD26SM100_TMEM_LOAD_16dp32b32xESZ_NS10_INS11_ILi2ELi4ELi3EEES14_NSS_INS5_IJS15_SE_EEENS5_IJSE_SB_EEEEEEENS4_39AutoVectorizingCopyWithAssumedAlignmentILi128EEENS4_14SM90_TMA_STOREES21_S23_S23_EEEvvEEEEvNT_6ParamsE:
	.zero		2944


//--------------------- SYMBOLS --------------------------

	.type		.nv.reservedSmem.offset0,@object
	.size		.nv.reservedSmem.offset0,0x4
	.type		.nv.reservedSmem.cap,@object
	.size		.nv.reservedSmem.cap,0x4
	.type		__assertfail,@function
